//
// Generated by NVIDIA NVVM Compiler
//
// Compiler Build ID: CL-36424714
// Cuda compilation tools, release 13.0, V13.0.88
// Based on NVVM 20.0.0
//

.version 9.0
.target sm_100
.address_size 64

	// .globl	_Z27convert_int8_to_half_kernelPKaP6__halfi

.visible .entry _Z27convert_int8_to_half_kernelPKaP6__halfi(
	.param .u64 .ptr .align 1 _Z27convert_int8_to_half_kernelPKaP6__halfi_param_0,
	.param .u64 .ptr .align 1 _Z27convert_int8_to_half_kernelPKaP6__halfi_param_1,
	.param .u32 _Z27convert_int8_to_half_kernelPKaP6__halfi_param_2
)
{
	.reg .pred 	%p<7>;
	.reg .b16 	%rs<6>;
	.reg .b32 	%r<36>;
	.reg .b64 	%rd<21>;

	ld.param.u64 	%rd3, [_Z27convert_int8_to_half_kernelPKaP6__halfi_param_0];
	ld.param.u64 	%rd4, [_Z27convert_int8_to_half_kernelPKaP6__halfi_param_1];
	ld.param.u32 	%r12, [_Z27convert_int8_to_half_kernelPKaP6__halfi_param_2];
	cvta.to.global.u64 	%rd1, %rd4;
	cvta.to.global.u64 	%rd2, %rd3;
	mov.u32 	%r13, %ctaid.x;
	mov.u32 	%r14, %ntid.x;
	mov.u32 	%r15, %tid.x;
	mad.lo.s32 	%r34, %r13, %r14, %r15;
	mov.u32 	%r16, %nctaid.x;
	mul.lo.s32 	%r2, %r14, %r16;
	setp.ge.s32 	%p1, %r34, %r12;
	@%p1 bra 	$L__BB0_7;
	add.s32 	%r17, %r34, %r2;
	max.s32 	%r18, %r12, %r17;
	setp.lt.s32 	%p2, %r17, %r12;
	selp.u32 	%r19, 1, 0, %p2;
	add.s32 	%r20, %r17, %r19;
	sub.s32 	%r21, %r18, %r20;
	div.u32 	%r22, %r21, %r2;
	add.s32 	%r3, %r22, %r19;
	and.b32  	%r23, %r3, 3;
	setp.eq.s32 	%p3, %r23, 3;
	@%p3 bra 	$L__BB0_4;
	add.s32 	%r24, %r3, 1;
	and.b32  	%r25, %r24, 3;
	neg.s32 	%r32, %r25;
$L__BB0_3:
	.pragma "nounroll";
	cvt.s64.s32 	%rd5, %r34;
	mul.wide.s32 	%rd6, %r34, 2;
	add.s64 	%rd7, %rd1, %rd6;
	add.s64 	%rd8, %rd2, %rd5;
	ld.global.s8 	%r26, [%rd8];
	// begin inline asm
	cvt.rn.f16.s32 %rs1, %r26;
	// end inline asm
	st.global.u16 	[%rd7], %rs1;
	add.s32 	%r34, %r34, %r2;
	add.s32 	%r32, %r32, 1;
	setp.ne.s32 	%p4, %r32, 0;
	@%p4 bra 	$L__BB0_3;
$L__BB0_4:
	setp.lt.u32 	%p5, %r3, 3;
	@%p5 bra 	$L__BB0_7;
	cvt.s64.s32 	%rd13, %r2;
	mul.wide.s32 	%rd15, %r2, 2;
	shl.b32 	%r31, %r2, 2;
$L__BB0_6:
	cvt.s64.s32 	%rd9, %r34;
	add.s64 	%rd10, %rd2, %rd9;
	ld.global.s8 	%r27, [%rd10];
	// begin inline asm
	cvt.rn.f16.s32 %rs2, %r27;
	// end inline asm
	mul.wide.s32 	%rd11, %r34, 2;
	add.s64 	%rd12, %rd1, %rd11;
	st.global.u16 	[%rd12], %rs2;
	add.s64 	%rd14, %rd10, %rd13;
	ld.global.s8 	%r28, [%rd14];
	// begin inline asm
	cvt.rn.f16.s32 %rs3, %r28;
	// end inline asm
	add.s64 	%rd16, %rd12, %rd15;
	st.global.u16 	[%rd16], %rs3;
	add.s64 	%rd17, %rd14, %rd13;
	ld.global.s8 	%r29, [%rd17];
	// begin inline asm
	cvt.rn.f16.s32 %rs4, %r29;
	// end inline asm
	add.s64 	%rd18, %rd16, %rd15;
	st.global.u16 	[%rd18], %rs4;
	add.s64 	%rd19, %rd17, %rd13;
	ld.global.s8 	%r30, [%rd19];
	// begin inline asm
	cvt.rn.f16.s32 %rs5, %r30;
	// end inline asm
	add.s64 	%rd20, %rd18, %rd15;
	st.global.u16 	[%rd20], %rs5;
	add.s32 	%r34, %r31, %r34;
	setp.lt.s32 	%p6, %r34, %r12;
	@%p6 bra 	$L__BB0_6;
$L__BB0_7:
	ret;

}
	// .globl	_Z21update_weights_kernelPK6__halfPS_iiii
.visible .entry _Z21update_weights_kernelPK6__halfPS_iiii(
	.param .u64 .ptr .align 1 _Z21update_weights_kernelPK6__halfPS_iiii_param_0,
	.param .u64 .ptr .align 1 _Z21update_weights_kernelPK6__halfPS_iiii_param_1,
	.param .u32 _Z21update_weights_kernelPK6__halfPS_iiii_param_2,
	.param .u32 _Z21update_weights_kernelPK6__halfPS_iiii_param_3,
	.param .u32 _Z21update_weights_kernelPK6__halfPS_iiii_param_4,
	.param .u32 _Z21update_weights_kernelPK6__halfPS_iiii_param_5
)
{
	.reg .pred 	%p<7>;
	.reg .b16 	%rs<6>;
	.reg .b32 	%r<38>;
	.reg .b64 	%rd<18>;

	ld.param.u64 	%rd3, [_Z21update_weights_kernelPK6__halfPS_iiii_param_0];
	ld.param.u64 	%rd4, [_Z21update_weights_kernelPK6__halfPS_iiii_param_1];
	ld.param.u32 	%r13, [_Z21update_weights_kernelPK6__halfPS_iiii_param_2];
	ld.param.u32 	%r14, [_Z21update_weights_kernelPK6__halfPS_iiii_param_3];
	ld.param.u32 	%r15, [_Z21update_weights_kernelPK6__halfPS_iiii_param_4];
	ld.param.u32 	%r16, [_Z21update_weights_kernelPK6__halfPS_iiii_param_5];
	cvta.to.global.u64 	%rd1, %rd4;
	cvta.to.global.u64 	%rd2, %rd3;
	mov.u32 	%r17, %ctaid.x;
	mov.u32 	%r18, %ntid.x;
	mov.u32 	%r19, %tid.x;
	mad.lo.s32 	%r36, %r17, %r18, %r19;
	mov.u32 	%r20, %nctaid.x;
	mul.lo.s32 	%r2, %r18, %r20;
	mul.lo.s32 	%r21, %r13, %r14;
	mul.lo.s32 	%r22, %r21, %r15;
	mul.lo.s32 	%r23, %r22, %r16;
	shl.b32 	%r3, %r23, 1;
	setp.ge.s32 	%p1, %r36, %r3;
	@%p1 bra 	$L__BB1_7;
	add.s32 	%r24, %r36, %r2;
	max.s32 	%r25, %r3, %r24;
	setp.lt.s32 	%p2, %r24, %r3;
	selp.u32 	%r26, 1, 0, %p2;
	add.s32 	%r27, %r24, %r26;
	sub.s32 	%r28, %r25, %r27;
	div.u32 	%r29, %r28, %r2;
	add.s32 	%r4, %r29, %r26;
	and.b32  	%r30, %r4, 3;
	setp.eq.s32 	%p3, %r30, 3;
	@%p3 bra 	$L__BB1_4;
	add.s32 	%r31, %r4, 1;
	and.b32  	%r32, %r31, 3;
	neg.s32 	%r34, %r32;
$L__BB1_3:
	.pragma "nounroll";
	mul.wide.s32 	%rd5, %r36, 2;
	add.s64 	%rd6, %rd2, %rd5;
	add.s64 	%rd7, %rd1, %rd5;
	ld.global.u16 	%rs1, [%rd6];
	st.global.u16 	[%rd7], %rs1;
	add.s32 	%r36, %r36, %r2;
	add.s32 	%r34, %r34, 1;
	setp.ne.s32 	%p4, %r34, 0;
	@%p4 bra 	$L__BB1_3;
$L__BB1_4:
	setp.lt.u32 	%p5, %r4, 3;
	@%p5 bra 	$L__BB1_7;
	mul.wide.s32 	%rd11, %r2, 2;
	shl.b32 	%r33, %r2, 2;
$L__BB1_6:
	mul.wide.s32 	%rd8, %r36, 2;
	add.s64 	%rd9, %rd1, %rd8;
	add.s64 	%rd10, %rd2, %rd8;
	ld.global.u16 	%rs2, [%rd10];
	st.global.u16 	[%rd9], %rs2;
	add.s64 	%rd12, %rd9, %rd11;
	add.s64 	%rd13, %rd10, %rd11;
	ld.global.u16 	%rs3, [%rd13];
	st.global.u16 	[%rd12], %rs3;
	add.s64 	%rd14, %rd12, %rd11;
	add.s64 	%rd15, %rd13, %rd11;
	ld.global.u16 	%rs4, [%rd15];
	st.global.u16 	[%rd14], %rs4;
	add.s64 	%rd16, %rd14, %rd11;
	add.s64 	%rd17, %rd15, %rd11;
	ld.global.u16 	%rs5, [%rd17];
	st.global.u16 	[%rd16], %rs5;
	add.s32 	%r36, %r33, %r36;
	setp.lt.s32 	%p6, %r36, %r3;
	@%p6 bra 	$L__BB1_6;
$L__BB1_7:
	ret;

}
	// .globl	_Z27convert_int_to_float_kernelPKiPfi
.visible .entry _Z27convert_int_to_float_kernelPKiPfi(
	.param .u64 .ptr .align 1 _Z27convert_int_to_float_kernelPKiPfi_param_0,
	.param .u64 .ptr .align 1 _Z27convert_int_to_float_kernelPKiPfi_param_1,
	.param .u32 _Z27convert_int_to_float_kernelPKiPfi_param_2
)
{
	.reg .pred 	%p<7>;
	.reg .b32 	%r<36>;
	.reg .b32 	%f<6>;
	.reg .b64 	%rd<18>;

	ld.param.u64 	%rd3, [_Z27convert_int_to_float_kernelPKiPfi_param_0];
	ld.param.u64 	%rd4, [_Z27convert_int_to_float_kernelPKiPfi_param_1];
	ld.param.u32 	%r12, [_Z27convert_int_to_float_kernelPKiPfi_param_2];
	cvta.to.global.u64 	%rd1, %rd4;
	cvta.to.global.u64 	%rd2, %rd3;
	mov.u32 	%r13, %ctaid.x;
	mov.u32 	%r14, %ntid.x;
	mov.u32 	%r15, %tid.x;
	mad.lo.s32 	%r34, %r13, %r14, %r15;
	mov.u32 	%r16, %nctaid.x;
	mul.lo.s32 	%r2, %r14, %r16;
	setp.ge.s32 	%p1, %r34, %r12;
	@%p1 bra 	$L__BB2_7;
	add.s32 	%r17, %r34, %r2;
	max.s32 	%r18, %r12, %r17;
	setp.lt.s32 	%p2, %r17, %r12;
	selp.u32 	%r19, 1, 0, %p2;
	add.s32 	%r20, %r17, %r19;
	sub.s32 	%r21, %r18, %r20;
	div.u32 	%r22, %r21, %r2;
	add.s32 	%r3, %r22, %r19;
	and.b32  	%r23, %r3, 3;
	setp.eq.s32 	%p3, %r23, 3;
	@%p3 bra 	$L__BB2_4;
	add.s32 	%r24, %r3, 1;
	and.b32  	%r25, %r24, 3;
	neg.s32 	%r32, %r25;
$L__BB2_3:
	.pragma "nounroll";
	mul.wide.s32 	%rd5, %r34, 4;
	add.s64 	%rd6, %rd1, %rd5;
	add.s64 	%rd7, %rd2, %rd5;
	ld.global.u32 	%r26, [%rd7];
	cvt.rn.f32.s32 	%f1, %r26;
	st.global.f32 	[%rd6], %f1;
	add.s32 	%r34, %r34, %r2;
	add.s32 	%r32, %r32, 1;
	setp.ne.s32 	%p4, %r32, 0;
	@%p4 bra 	$L__BB2_3;
$L__BB2_4:
	setp.lt.u32 	%p5, %r3, 3;
	@%p5 bra 	$L__BB2_7;
	mul.wide.s32 	%rd11, %r2, 4;
	shl.b32 	%r31, %r2, 2;
$L__BB2_6:
	mul.wide.s32 	%rd8, %r34, 4;
	add.s64 	%rd9, %rd2, %rd8;
	ld.global.u32 	%r27, [%rd9];
	cvt.rn.f32.s32 	%f2, %r27;
	add.s64 	%rd10, %rd1, %rd8;
	st.global.f32 	[%rd10], %f2;
	add.s64 	%rd12, %rd9, %rd11;
	ld.global.u32 	%r28, [%rd12];
	cvt.rn.f32.s32 	%f3, %r28;
	add.s64 	%rd13, %rd10, %rd11;
	st.global.f32 	[%rd13], %f3;
	add.s64 	%rd14, %rd12, %rd11;
	ld.global.u32 	%r29, [%rd14];
	cvt.rn.f32.s32 	%f4, %r29;
	add.s64 	%rd15, %rd13, %rd11;
	st.global.f32 	[%rd15], %f4;
	add.s64 	%rd16, %rd14, %rd11;
	ld.global.u32 	%r30, [%rd16];
	cvt.rn.f32.s32 	%f5, %r30;
	add.s64 	%rd17, %rd15, %rd11;
	st.global.f32 	[%rd17], %f5;
	add.s32 	%r34, %r31, %r34;
	setp.lt.s32 	%p6, %r34, %r12;
	@%p6 bra 	$L__BB2_6;
$L__BB2_7:
	ret;

}
	// .globl	_Z30accumulate_visibilities_kernelPKfPfi
.visible .entry _Z30accumulate_visibilities_kernelPKfPfi(
	.param .u64 .ptr .align 1 _Z30accumulate_visibilities_kernelPKfPfi_param_0,
	.param .u64 .ptr .align 1 _Z30accumulate_visibilities_kernelPKfPfi_param_1,
	.param .u32 _Z30accumulate_visibilities_kernelPKfPfi_param_2
)
{
	.reg .pred 	%p<7>;
	.reg .b32 	%r<31>;
	.reg .b32 	%f<16>;
	.reg .b64 	%rd<18>;

	ld.param.u64 	%rd3, [_Z30accumulate_visibilities_kernelPKfPfi_param_0];
	ld.param.u64 	%rd4, [_Z30accumulate_visibilities_kernelPKfPfi_param_1];
	ld.param.u32 	%r12, [_Z30accumulate_visibilities_kernelPKfPfi_param_2];
	cvta.to.global.u64 	%rd1, %rd4;
	cvta.to.global.u64 	%rd2, %rd3;
	mov.u32 	%r13, %ctaid.x;
	mov.u32 	%r14, %ntid.x;
	mov.u32 	%r15, %tid.x;
	mad.lo.s32 	%r29, %r13, %r14, %r15;
	mov.u32 	%r16, %nctaid.x;
	mul.lo.s32 	%r2, %r14, %r16;
	setp.ge.s32 	%p1, %r29, %r12;
	@%p1 bra 	$L__BB3_7;
	add.s32 	%r17, %r29, %r2;
	max.s32 	%r18, %r12, %r17;
	setp.lt.s32 	%p2, %r17, %r12;
	selp.u32 	%r19, 1, 0, %p2;
	add.s32 	%r20, %r17, %r19;
	sub.s32 	%r21, %r18, %r20;
	div.u32 	%r22, %r21, %r2;
	add.s32 	%r3, %r22, %r19;
	and.b32  	%r23, %r3, 3;
	setp.eq.s32 	%p3, %r23, 3;
	@%p3 bra 	$L__BB3_4;
	add.s32 	%r24, %r3, 1;
	and.b32  	%r25, %r24, 3;
	neg.s32 	%r27, %r25;
$L__BB3_3:
	.pragma "nounroll";
	mul.wide.s32 	%rd5, %r29, 4;
	add.s64 	%rd6, %rd1, %rd5;
	add.s64 	%rd7, %rd2, %rd5;
	ld.global.f32 	%f1, [%rd7];
	ld.global.f32 	%f2, [%rd6];
	add.f32 	%f3, %f1, %f2;
	st.global.f32 	[%rd6], %f3;
	add.s32 	%r29, %r29, %r2;
	add.s32 	%r27, %r27, 1;
	setp.ne.s32 	%p4, %r27, 0;
	@%p4 bra 	$L__BB3_3;
$L__BB3_4:
	setp.lt.u32 	%p5, %r3, 3;
	@%p5 bra 	$L__BB3_7;
	mul.wide.s32 	%rd11, %r2, 4;
	shl.b32 	%r26, %r2, 2;
$L__BB3_6:
	mul.wide.s32 	%rd8, %r29, 4;
	add.s64 	%rd9, %rd2, %rd8;
	ld.global.f32 	%f4, [%rd9];
	add.s64 	%rd10, %rd1, %rd8;
	ld.global.f32 	%f5, [%rd10];
	add.f32 	%f6, %f4, %f5;
	st.global.f32 	[%rd10], %f6;
	add.s64 	%rd12, %rd9, %rd11;
	ld.global.f32 	%f7, [%rd12];
	add.s64 	%rd13, %rd10, %rd11;
	ld.global.f32 	%f8, [%rd13];
	add.f32 	%f9, %f7, %f8;
	st.global.f32 	[%rd13], %f9;
	add.s64 	%rd14, %rd12, %rd11;
	ld.global.f32 	%f10, [%rd14];
	add.s64 	%rd15, %rd13, %rd11;
	ld.global.f32 	%f11, [%rd15];
	add.f32 	%f12, %f10, %f11;
	st.global.f32 	[%rd15], %f12;
	add.s64 	%rd16, %rd14, %rd11;
	ld.global.f32 	%f13, [%rd16];
	add.s64 	%rd17, %rd15, %rd11;
	ld.global.f32 	%f14, [%rd17];
	add.f32 	%f15, %f13, %f14;
	st.global.f32 	[%rd17], %f15;
	add.s32 	%r29, %r26, %r29;
	setp.lt.s32 	%p6, %r29, %r12;
	@%p6 bra 	$L__BB3_6;
$L__BB3_7:
	ret;

}


// ===== COMPILED SASS (sm_100) =====

	.target	sm_100

	.elftype	@"ET_EXEC"


//--------------------- .note.nv.tkinfo           --------------------------
	.section	.note.nv.tkinfo,"",@"SHT_NOTE"
	.sectionflags	@"SHF_NOTE_NV_TKINFO"
	.tkinfo
        /*0018*/ 	.word	0x00000002
        /*0030*/ 	.string	""
        /*0030*/ 	.string	"ptxas"
        /*0030*/ 	.string	"Cuda compilation tools, release 13.0, V13.0.88"
        /*0030*/ 	.string	"Build cuda_13.0.r13.0/compiler.36424714_0"
        /*0030*/ 	.string	"-arch sm_100 -m 64 "



//--------------------- .note.nv.cuinfo           --------------------------
	.section	.note.nv.cuinfo,"",@"SHT_NOTE"
	.sectionflags	@"SHF_NOTE_NV_CUINFO"
        /*0018*/ 	.short	0x0002
        /*001a*/ 	.short	0x0064
        /*001c*/ 	.short	0x0082
	.zero		2


//--------------------- .nv.info                  --------------------------
	.section	.nv.info,"",@"SHT_CUDA_INFO"
	.align	4


	//----- nvinfo : EIATTR_REGCOUNT
	.align		4
        /*0000*/ 	.byte	0x04, 0x2f
        /*0002*/ 	.short	(.L_1 - .L_0)
	.align		4
.L_0:
        /*0004*/ 	.word	index@(_Z27convert_int8_to_half_kernelPKaP6__halfi)
        /*0008*/ 	.word	0x0000001c


	//----- nvinfo : EIATTR_FRAME_SIZE
	.align		4
.L_1:
        /*000c*/ 	.byte	0x04, 0x11
        /*000e*/ 	.short	(.L_3 - .L_2)
	.align		4
.L_2:
        /*0010*/ 	.word	index@(_Z27convert_int8_to_half_kernelPKaP6__halfi)
        /*0014*/ 	.word	0x00000000


	//----- nvinfo : EIATTR_REGCOUNT
	.align		4
.L_3:
        /*0018*/ 	.byte	0x04, 0x2f
        /*001a*/ 	.short	(.L_5 - .L_4)
	.align		4
.L_4:
        /*001c*/ 	.word	index@(_Z21update_weights_kernelPK6__halfPS_iiii)
        /*0020*/ 	.word	0x0000001e


	//----- nvinfo : EIATTR_FRAME_SIZE
	.align		4
.L_5:
        /*0024*/ 	.byte	0x04, 0x11
        /*0026*/ 	.short	(.L_7 - .L_6)
	.align		4
.L_6:
        /*0028*/ 	.word	index@(_Z21update_weights_kernelPK6__halfPS_iiii)
        /*002c*/ 	.word	0x00000000


	//----- nvinfo : EIATTR_REGCOUNT
	.align		4
.L_7:
        /*0030*/ 	.byte	0x04, 0x2f
        /*0032*/ 	.short	(.L_9 - .L_8)
	.align		4
.L_8:
        /*0034*/ 	.word	index@(_Z27convert_int_to_float_kernelPKiPfi)
        /*0038*/ 	.word	0x0000001c


	//----- nvinfo : EIATTR_FRAME_SIZE
	.align		4
.L_9:
        /*003c*/ 	.byte	0x04, 0x11
        /*003e*/ 	.short	(.L_11 - .L_10)
	.align		4
.L_10:
        /*0040*/ 	.word	index@(_Z27convert_int_to_float_kernelPKiPfi)
        /*0044*/ 	.word	0x00000000


	//----- nvinfo : EIATTR_REGCOUNT
	.align		4
.L_11:
        /*0048*/ 	.byte	0x04, 0x2f
        /*004a*/ 	.short	(.L_13 - .L_12)
	.align		4
.L_12:
        /*004c*/ 	.word	index@(_Z30accumulate_visibilities_kernelPKfPfi)
        /*0050*/ 	.word	0x00000018


	//----- nvinfo : EIATTR_FRAME_SIZE
	.align		4
.L_13:
        /*0054*/ 	.byte	0x04, 0x11
        /*0056*/ 	.short	(.L_15 - .L_14)
	.align		4
.L_14:
        /*0058*/ 	.word	index@(_Z30accumulate_visibilities_kernelPKfPfi)
        /*005c*/ 	.word	0x00000000


	//----- nvinfo : EIATTR_MIN_STACK_SIZE
	.align		4
.L_15:
        /*0060*/ 	.byte	0x04, 0x12
        /*0062*/ 	.short	(.L_17 - .L_16)
	.align		4
.L_16:
        /*0064*/ 	.word	index@(_Z30accumulate_visibilities_kernelPKfPfi)
        /*0068*/ 	.word	0x00000000


	//----- nvinfo : EIATTR_MIN_STACK_SIZE
	.align		4
.L_17:
        /*006c*/ 	.byte	0x04, 0x12
        /*006e*/ 	.short	(.L_19 - .L_18)
	.align		4
.L_18:
        /*0070*/ 	.word	index@(_Z27convert_int_to_float_kernelPKiPfi)
        /*0074*/ 	.word	0x00000000


	//----- nvinfo : EIATTR_MIN_STACK_SIZE
	.align		4
.L_19:
        /*0078*/ 	.byte	0x04, 0x12
        /*007a*/ 	.short	(.L_21 - .L_20)
	.align		4
.L_20:
        /*007c*/ 	.word	index@(_Z21update_weights_kernelPK6__halfPS_iiii)
        /*0080*/ 	.word	0x00000000


	//----- nvinfo : EIATTR_MIN_STACK_SIZE
	.align		4
.L_21:
        /*0084*/ 	.byte	0x04, 0x12
        /*0086*/ 	.short	(.L_23 - .L_22)
	.align		4
.L_22:
        /*0088*/ 	.word	index@(_Z27convert_int8_to_half_kernelPKaP6__halfi)
        /*008c*/ 	.word	0x00000000
.L_23:


//--------------------- .nv.compat                --------------------------
	.section	.nv.compat,"",@"SHT_CUDA_COMPAT_INFO"
	.align	4
        /*0000*/ 	.byte	0x02, 0x09, 0x00, 0x00, 0x02, 0x02, 0x01, 0x00, 0x02, 0x05, 0x05, 0x00, 0x03, 0x07, 0x01, 0x01
        /*0010*/ 	.byte	0x02, 0x03, 0x00, 0x00, 0x02, 0x06, 0x01, 0x00, 0x04, 0x0b, 0x08, 0x00, 0x09, 0x00, 0x00, 0x00
        /*0020*/ 	.byte	0x00, 0x00, 0x00, 0x00


//--------------------- .nv.info._Z30accumulate_visibilities_kernelPKfPfi --------------------------
	.section	.nv.info._Z30accumulate_visibilities_kernelPKfPfi,"",@"SHT_CUDA_INFO"
	.sectionflags	@""
	.align	4


	//----- nvinfo : EIATTR_CUDA_API_VERSION
	.align		4
        /*0000*/ 	.byte	0x04, 0x37
        /*0002*/ 	.short	(.L_25 - .L_24)
.L_24:
        /*0004*/ 	.word	0x00000082


	//----- nvinfo : EIATTR_KPARAM_INFO
	.align		4
.L_25:
        /*0008*/ 	.byte	0x04, 0x17
        /*000a*/ 	.short	(.L_27 - .L_26)
.L_26:
        /*000c*/ 	.word	0x00000000
        /*0010*/ 	.short	0x0002
        /*0012*/ 	.short	0x0010
        /*0014*/ 	.byte	0x00, 0xf0, 0x11, 0x00


	//----- nvinfo : EIATTR_KPARAM_INFO
	.align		4
.L_27:
        /*0018*/ 	.byte	0x04, 0x17
        /*001a*/ 	.short	(.L_29 - .L_28)
.L_28:
        /*001c*/ 	.word	0x00000000
        /*0020*/ 	.short	0x0001
        /*0022*/ 	.short	0x0008
        /*0024*/ 	.byte	0x00, 0xf5, 0x21, 0x00


	//----- nvinfo : EIATTR_KPARAM_INFO
	.align		4
.L_29:
        /*0028*/ 	.byte	0x04, 0x17
        /*002a*/ 	.short	(.L_31 - .L_30)
.L_30:
        /*002c*/ 	.word	0x00000000
        /*0030*/ 	.short	0x0000
        /*0032*/ 	.short	0x0000
        /*0034*/ 	.byte	0x00, 0xf5, 0x21, 0x00


	//----- nvinfo : EIATTR_SPARSE_MMA_MASK
	.align		4
.L_31:
        /*0038*/ 	.byte	0x03, 0x50
        /*003a*/ 	.short	0x0000


	//----- nvinfo : EIATTR_MAXREG_COUNT
	.align		4
        /*003c*/ 	.byte	0x03, 0x1b
        /*003e*/ 	.short	0x00ff


	//----- nvinfo : EIATTR_MERCURY_ISA_VERSION
	.align		4
        /*0040*/ 	.byte	0x03, 0x5f
        /*0042*/ 	.short	0x0101


	//----- nvinfo : EIATTR_VRC_CTA_INIT_COUNT
	.align		4
        /*0044*/ 	.byte	0x02, 0x4a
	.zero		1
	.zero		1


	//----- nvinfo : EIATTR_EXIT_INSTR_OFFSETS
	.align		4
        /*0048*/ 	.byte	0x04, 0x1c
        /*004a*/ 	.short	(.L_33 - .L_32)


	//   ....[0]....
.L_32:
        /*004c*/ 	.word	0x00000090


	//   ....[1]....
        /*0050*/ 	.word	0x00000380


	//   ....[2]....
        /*0054*/ 	.word	0x00000560


	//----- nvinfo : EIATTR_CRS_STACK_SIZE
	.align		4
.L_33:
        /*0058*/ 	.byte	0x04, 0x1e
        /*005a*/ 	.short	(.L_35 - .L_34)
.L_34:
        /*005c*/ 	.word	0x00000000


	//----- nvinfo : EIATTR_CBANK_PARAM_SIZE
	.align		4
.L_35:
        /*0060*/ 	.byte	0x03, 0x19
        /*0062*/ 	.short	0x0014


	//----- nvinfo : EIATTR_PARAM_CBANK
	.align		4
        /*0064*/ 	.byte	0x04, 0x0a
        /*0066*/ 	.short	(.L_37 - .L_36)
	.align		4
.L_36:
        /*0068*/ 	.word	index@(.nv.constant0._Z30accumulate_visibilities_kernelPKfPfi)
        /*006c*/ 	.short	0x0380
        /*006e*/ 	.short	0x0014


	//----- nvinfo : EIATTR_SW_WAR
	.align		4
.L_37:
        /*0070*/ 	.byte	0x04, 0x36
        /*0072*/ 	.short	(.L_39 - .L_38)
.L_38:
        /*0074*/ 	.word	0x00000008
.L_39:


//--------------------- .nv.info._Z27convert_int_to_float_kernelPKiPfi --------------------------
	.section	.nv.info._Z27convert_int_to_float_kernelPKiPfi,"",@"SHT_CUDA_INFO"
	.sectionflags	@""
	.align	4


	//----- nvinfo : EIATTR_CUDA_API_VERSION
	.align		4
        /*0000*/ 	.byte	0x04, 0x37
        /*0002*/ 	.short	(.L_41 - .L_40)
.L_40:
        /*0004*/ 	.word	0x00000082


	//----- nvinfo : EIATTR_KPARAM_INFO
	.align		4
.L_41:
        /*0008*/ 	.byte	0x04, 0x17
        /*000a*/ 	.short	(.L_43 - .L_42)
.L_42:
        /*000c*/ 	.word	0x00000000
        /*0010*/ 	.short	0x0002
        /*0012*/ 	.short	0x0010
        /*0014*/ 	.byte	0x00, 0xf0, 0x11, 0x00


	//----- nvinfo : EIATTR_KPARAM_INFO
	.align		4
.L_43:
        /*0018*/ 	.byte	0x04, 0x17
        /*001a*/ 	.short	(.L_45 - .L_44)
.L_44:
        /*001c*/ 	.word	0x00000000
        /*0020*/ 	.short	0x0001
        /*0022*/ 	.short	0x0008
        /*0024*/ 	.byte	0x00, 0xf5, 0x21, 0x00


	//----- nvinfo : EIATTR_KPARAM_INFO
	.align		4
.L_45:
        /*0028*/ 	.byte	0x04, 0x17
        /*002a*/ 	.short	(.L_47 - .L_46)
.L_46:
        /*002c*/ 	.word	0x00000000
        /*0030*/ 	.short	0x0000
        /*0032*/ 	.short	0x0000
        /*0034*/ 	.byte	0x00, 0xf5, 0x21, 0x00


	//----- nvinfo : EIATTR_SPARSE_MMA_MASK
	.align		4
.L_47:
        /*0038*/ 	.byte	0x03, 0x50
        /*003a*/ 	.short	0x0000


	//----- nvinfo : EIATTR_MAXREG_COUNT
	.align		4
        /*003c*/ 	.byte	0x03, 0x1b
        /*003e*/ 	.short	0x00ff


	//----- nvinfo : EIATTR_MERCURY_ISA_VERSION
	.align		4
        /*0040*/ 	.byte	0x03, 0x5f
        /*0042*/ 	.short	0x0101


	//----- nvinfo : EIATTR_VRC_CTA_INIT_COUNT
	.align		4
        /*0044*/ 	.byte	0x02, 0x4a
	.zero		1
	.zero		1


	//----- nvinfo : EIATTR_EXIT_INSTR_OFFSETS
	.align		4
        /*0048*/ 	.byte	0x04, 0x1c
        /*004a*/ 	.short	(.L_49 - .L_48)


	//   ....[0]....
.L_48:
        /*004c*/ 	.word	0x00000090


	//   ....[1]....
        /*0050*/ 	.word	0x00000390


	//   ....[2]....
        /*0054*/ 	.word	0x00000510


	//----- nvinfo : EIATTR_CRS_STACK_SIZE
	.align		4
.L_49:
        /*0058*/ 	.byte	0x04, 0x1e
        /*005a*/ 	.short	(.L_51 - .L_50)
.L_50:
        /*005c*/ 	.word	0x00000000


	//----- nvinfo : EIATTR_CBANK_PARAM_SIZE
	.align		4
.L_51:
        /*0060*/ 	.byte	0x03, 0x19
        /*0062*/ 	.short	0x0014


	//----- nvinfo : EIATTR_PARAM_CBANK
	.align		4
        /*0064*/ 	.byte	0x04, 0x0a
        /*0066*/ 	.short	(.L_53 - .L_52)
	.align		4
.L_52:
        /*0068*/ 	.word	index@(.nv.constant0._Z27convert_int_to_float_kernelPKiPfi)
        /*006c*/ 	.short	0x0380
        /*006e*/ 	.short	0x0014


	//----- nvinfo : EIATTR_SW_WAR
	.align		4
.L_53:
        /*0070*/ 	.byte	0x04, 0x36
        /*0072*/ 	.short	(.L_55 - .L_54)
.L_54:
        /*0074*/ 	.word	0x00000008
.L_55:


//--------------------- .nv.info._Z21update_weights_kernelPK6__halfPS_iiii --------------------------
	.section	.nv.info._Z21update_weights_kernelPK6__halfPS_iiii,"",@"SHT_CUDA_INFO"
	.sectionflags	@""
	.align	4


	//----- nvinfo : EIATTR_CUDA_API_VERSION
	.align		4
        /*0000*/ 	.byte	0x04, 0x37
        /*0002*/ 	.short	(.L_57 - .L_56)
.L_56:
        /*0004*/ 	.word	0x00000082


	//----- nvinfo : EIATTR_KPARAM_INFO
	.align		4
.L_57:
        /*0008*/ 	.byte	0x04, 0x17
        /*000a*/ 	.short	(.L_59 - .L_58)
.L_58:
        /*000c*/ 	.word	0x00000000
        /*0010*/ 	.short	0x0005
        /*0012*/ 	.short	0x001c
        /*0014*/ 	.byte	0x00, 0xf0, 0x11, 0x00


	//----- nvinfo : EIATTR_KPARAM_INFO
	.align		4
.L_59:
        /*0018*/ 	.byte	0x04, 0x17
        /*001a*/ 	.short	(.L_61 - .L_60)
.L_60:
        /*001c*/ 	.word	0x00000000
        /*0020*/ 	.short	0x0004
        /*0022*/ 	.short	0x0018
        /*0024*/ 	.byte	0x00, 0xf0, 0x11, 0x00


	//----- nvinfo : EIATTR_KPARAM_INFO
	.align		4
.L_61:
        /*0028*/ 	.byte	0x04, 0x17
        /*002a*/ 	.short	(.L_63 - .L_62)
.L_62:
        /*002c*/ 	.word	0x00000000
        /*0030*/ 	.short	0x0003
        /*0032*/ 	.short	0x0014
        /*0034*/ 	.byte	0x00, 0xf0, 0x11, 0x00


	//----- nvinfo : EIATTR_KPARAM_INFO
	.align		4
.L_63:
        /*0038*/ 	.byte	0x04, 0x17
        /*003a*/ 	.short	(.L_65 - .L_64)
.L_64:
        /*003c*/ 	.word	0x00000000
        /*0040*/ 	.short	0x0002
        /*0042*/ 	.short	0x0010
        /*0044*/ 	.byte	0x00, 0xf0, 0x11, 0x00


	//----- nvinfo : EIATTR_KPARAM_INFO
	.align		4
.L_65:
        /*0048*/ 	.byte	0x04, 0x17
        /*004a*/ 	.short	(.L_67 - .L_66)
.L_66:
        /*004c*/ 	.word	0x00000000
        /*0050*/ 	.short	0x0001
        /*0052*/ 	.short	0x0008
        /*0054*/ 	.byte	0x00, 0xf5, 0x21, 0x00


	//----- nvinfo : EIATTR_KPARAM_INFO
	.align		4
.L_67:
        /*0058*/ 	.byte	0x04, 0x17
        /*005a*/ 	.short	(.L_69 - .L_68)
.L_68:
        /*005c*/ 	.word	0x00000000
        /*0060*/ 	.short	0x0000
        /*0062*/ 	.short	0x0000
        /*0064*/ 	.byte	0x00, 0xf5, 0x21, 0x00


	//----- nvinfo : EIATTR_SPARSE_MMA_MASK
	.align		4
.L_69:
        /*0068*/ 	.byte	0x03, 0x50
        /*006a*/ 	.short	0x0000


	//----- nvinfo : EIATTR_MAXREG_COUNT
	.align		4
        /*006c*/ 	.byte	0x03, 0x1b
        /*006e*/ 	.short	0x00ff


	//----- nvinfo : EIATTR_MERCURY_ISA_VERSION
	.align		4
        /*0070*/ 	.byte	0x03, 0x5f
        /*0072*/ 	.short	0x0101


	//----- nvinfo : EIATTR_VRC_CTA_INIT_COUNT
	.align		4
        /*0074*/ 	.byte	0x02, 0x4a
	.zero		1
	.zero		1


	//----- nvinfo : EIATTR_EXIT_INSTR_OFFSETS
	.align		4
        /*0078*/ 	.byte	0x04, 0x1c
        /*007a*/ 	.short	(.L_71 - .L_70)


	//   ....[0]....
.L_70:
        /*007c*/ 	.word	0x000000d0


	//   ....[1]....
        /*0080*/ 	.word	0x000003c0


	//   ....[2]....
        /*0084*/ 	.word	0x00000500


	//----- nvinfo : EIATTR_CRS_STACK_SIZE
	.align		4
.L_71:
        /*0088*/ 	.byte	0x04, 0x1e
        /*008a*/ 	.short	(.L_73 - .L_72)
.L_72:
        /*008c*/ 	.word	0x00000000


	//----- nvinfo : EIATTR_CBANK_PARAM_SIZE
	.align		4
.L_73:
        /*0090*/ 	.byte	0x03, 0x19
        /*0092*/ 	.short	0x0020


	//----- nvinfo : EIATTR_PARAM_CBANK
	.align		4
        /*0094*/ 	.byte	0x04, 0x0a
        /*0096*/ 	.short	(.L_75 - .L_74)
	.align		4
.L_74:
        /*0098*/ 	.word	index@(.nv.constant0._Z21update_weights_kernelPK6__halfPS_iiii)
        /*009c*/ 	.short	0x0380
        /*009e*/ 	.short	0x0020


	//----- nvinfo : EIATTR_SW_WAR
	.align		4
.L_75:
        /*00a0*/ 	.byte	0x04, 0x36
        /*00a2*/ 	.short	(.L_77 - .L_76)
.L_76:
        /*00a4*/ 	.word	0x00000008
.L_77:


//--------------------- .nv.info._Z27convert_int8_to_half_kernelPKaP6__halfi --------------------------
	.section	.nv.info._Z27convert_int8_to_half_kernelPKaP6__halfi,"",@"SHT_CUDA_INFO"
	.sectionflags	@""
	.align	4


	//----- nvinfo : EIATTR_CUDA_API_VERSION
	.align		4
        /*0000*/ 	.byte	0x04, 0x37
        /*0002*/ 	.short	(.L_79 - .L_78)
.L_78:
        /*0004*/ 	.word	0x00000082


	//----- nvinfo : EIATTR_KPARAM_INFO
	.align		4
.L_79:
        /*0008*/ 	.byte	0x04, 0x17
        /*000a*/ 	.short	(.L_81 - .L_80)
.L_80:
        /*000c*/ 	.word	0x00000000
        /*0010*/ 	.short	0x0002
        /*0012*/ 	.short	0x0010
        /*0014*/ 	.byte	0x00, 0xf0, 0x11, 0x00


	//----- nvinfo : EIATTR_KPARAM_INFO
	.align		4
.L_81:
        /*0018*/ 	.byte	0x04, 0x17
        /*001a*/ 	.short	(.L_83 - .L_82)
.L_82:
        /*001c*/ 	.word	0x00000000
        /*0020*/ 	.short	0x0001
        /*0022*/ 	.short	0x0008
        /*0024*/ 	.byte	0x00, 0xf5, 0x21, 0x00


	//----- nvinfo : EIATTR_KPARAM_INFO
	.align		4
.L_83:
        /*0028*/ 	.byte	0x04, 0x17
        /*002a*/ 	.short	(.L_85 - .L_84)
.L_84:
        /*002c*/ 	.word	0x00000000
        /*0030*/ 	.short	0x0000
        /*0032*/ 	.short	0x0000
        /*0034*/ 	.byte	0x00, 0xf5, 0x21, 0x00


	//----- nvinfo : EIATTR_SPARSE_MMA_MASK
	.align		4
.L_85:
        /*0038*/ 	.byte	0x03, 0x50
        /*003a*/ 	.short	0x0000


	//----- nvinfo : EIATTR_MAXREG_COUNT
	.align		4
        /*003c*/ 	.byte	0x03, 0x1b
        /*003e*/ 	.short	0x00ff


	//----- nvinfo : EIATTR_MERCURY_ISA_VERSION
	.align		4
        /*0040*/ 	.byte	0x03, 0x5f
        /*0042*/ 	.short	0x0101


	//----- nvinfo : EIATTR_VRC_CTA_INIT_COUNT
	.align		4
        /*0044*/ 	.byte	0x02, 0x4a
	.zero		1
	.zero		1


	//----- nvinfo : EIATTR_EXIT_INSTR_OFFSETS
	.align		4
        /*0048*/ 	.byte	0x04, 0x1c
        /*004a*/ 	.short	(.L_87 - .L_86)


	//   ....[0]....
.L_86:
        /*004c*/ 	.word	0x00000090


	//   ....[1]....
        /*0050*/ 	.word	0x00000380


	//   ....[2]....
        /*0054*/ 	.word	0x00000570


	//----- nvinfo : EIATTR_CRS_STACK_SIZE
	.align		4
.L_87:
        /*0058*/ 	.byte	0x04, 0x1e
        /*005a*/ 	.short	(.L_89 - .L_88)
.L_88:
        /*005c*/ 	.word	0x00000000


	//----- nvinfo : EIATTR_CBANK_PARAM_SIZE
	.align		4
.L_89:
        /*0060*/ 	.byte	0x03, 0x19
        /*0062*/ 	.short	0x0014


	//----- nvinfo : EIATTR_PARAM_CBANK
	.align		4
        /*0064*/ 	.byte	0x04, 0x0a
        /*0066*/ 	.short	(.L_91 - .L_90)
	.align		4
.L_90:
        /*0068*/ 	.word	index@(.nv.constant0._Z27convert_int8_to_half_kernelPKaP6__halfi)
        /*006c*/ 	.short	0x0380
        /*006e*/ 	.short	0x0014


	//----- nvinfo : EIATTR_SW_WAR
	.align		4
.L_91:
        /*0070*/ 	.byte	0x04, 0x36
        /*0072*/ 	.short	(.L_93 - .L_92)
.L_92:
        /*0074*/ 	.word	0x00000008
.L_93:


//--------------------- .nv.callgraph             --------------------------
	.section	.nv.callgraph,"",@"SHT_CUDA_CALLGRAPH"
	.align	4
	.sectionentsize	8
	.align		4
        /*0000*/ 	.word	0x00000000
	.align		4
        /*0004*/ 	.word	0xffffffff
	.align		4
        /*0008*/ 	.word	0x00000000
	.align		4
        /*000c*/ 	.word	0xfffffffe
	.align		4
        /*0010*/ 	.word	0x00000000
	.align		4
        /*0014*/ 	.word	0xfffffffd
	.align		4
        /*0018*/ 	.word	0x00000000
	.align		4
        /*001c*/ 	.word	0xfffffffc


//--------------------- .text._Z30accumulate_visibilities_kernelPKfPfi --------------------------
	.section	.text._Z30accumulate_visibilities_kernelPKfPfi,"ax",@progbits
	.align	128
        .global         _Z30accumulate_visibilities_kernelPKfPfi
        .type           _Z30accumulate_visibilities_kernelPKfPfi,@function
        .size           _Z30accumulate_visibilities_kernelPKfPfi,(.L_x_20 - _Z30accumulate_visibilities_kernelPKfPfi)
        .other          _Z30accumulate_visibilities_kernelPKfPfi,@"STO_CUDA_ENTRY STV_DEFAULT"
_Z30accumulate_visibilities_kernelPKfPfi:
.text._Z30accumulate_visibilities_kernelPKfPfi:
[----:B------:R-:W-:Y:S01]  /*0000*/  LDC R1, c[0x0][0x37c] ;  /* 0x0000df00ff017b82 */ /* 0x000fe20000000800 */
[----:B------:R-:W0:Y:S07]  /*0010*/  S2R R3, SR_TID.X ;  /* 0x0000000000037919 */ /* 0x000e2e0000002100 */
[----:B------:R-:W0:Y:S01]  /*0020*/  S2UR UR4, SR_CTAID.X ;  /* 0x00000000000479c3 */ /* 0x000e220000002500 */
[----:B------:R-:W1:Y:S07]  /*0030*/  LDCU UR6, c[0x0][0x390] ;  /* 0x00007200ff0677ac */ /* 0x000e6e0008000800 */
[----:B------:R-:W0:Y:S01]  /*0040*/  LDC R0, c[0x0][0x360] ;  /* 0x0000d800ff007b82 */ /* 0x000e220000000800 */
[----:B------:R-:W2:Y:S01]  /*0050*/  LDCU UR5, c[0x0][0x370] ;  /* 0x00006e00ff0577ac */ /* 0x000ea20008000800 */
[----:B0-----:R-:W-:-:S02]  /*0060*/  IMAD R3, R0, UR4, R3 ;  /* 0x0000000400037c24 */ /* 0x001fc4000f8e0203 */
[----:B--2---:R-:W-:-:S03]  /*0070*/  IMAD R0, R0, UR5, RZ ;  /* 0x0000000500007c24 */ /* 0x004fc6000f8e02ff */
[----:B-1----:R-:W-:-:S13]  /*0080*/  ISETP.GE.AND P0, PT, R3, UR6, PT ;  /* 0x0000000603007c0c */ /* 0x002fda000bf06270 */
[----:B------:R-:W-:Y:S05]  /*0090*/  @P0 EXIT ;  /* 0x000000000000094d */ /* 0x000fea0003800000 */
[----:B------:R-:W0:Y:S01]  /*00a0*/  I2F.U32.RP R8, R0 ;  /* 0x0000000000087306 */ /* 0x000e220000209000 */
[C---:B------:R-:W-:Y:S01]  /*00b0*/  IMAD.IADD R2, R0.reuse, 0x1, R3 ;  /* 0x0000000100027824 */ /* 0x040fe200078e0203 */
[----:B------:R-:W-:Y:S01]  /*00c0*/  IADD3 R9, PT, PT, RZ, -R0, RZ ;  /* 0x80000000ff097210 */ /* 0x000fe20007ffe0ff */
[----:B------:R-:W1:Y:S01]  /*00d0*/  LDCU.64 UR4, c[0x0][0x358] ;  /* 0x00006b00ff0477ac */ /* 0x000e620008000a00 */
[----:B------:R-:W-:Y:S01]  /*00e0*/  ISETP.NE.U32.AND P2, PT, R0, RZ, PT ;  /* 0x000000ff0000720c */ /* 0x000fe20003f45070 */
[----:B------:R-:W-:Y:S01]  /*00f0*/  BSSY.RECONVERGENT B0, `(.L_x_0) ;  /* 0x0000028000007945 */ /* 0x000fe20003800200 */
[C---:B------:R-:W-:Y:S02]  /*0100*/  ISETP.GE.AND P0, PT, R2.reuse, UR6, PT ;  /* 0x0000000602007c0c */ /* 0x040fe4000bf06270 */
[----:B------:R-:W-:Y:S02]  /*0110*/  VIMNMX R7, PT, PT, R2, UR6, !PT ;  /* 0x0000000602077c48 */ /* 0x000fe4000ffe0100 */
[----:B------:R-:W-:-:S04]  /*0120*/  SEL R6, RZ, 0x1, P0 ;  /* 0x00000001ff067807 */ /* 0x000fc80000000000 */
[----:B------:R-:W-:Y:S01]  /*0130*/  IADD3 R7, PT, PT, R7, -R2, -R6 ;  /* 0x8000000207077210 */ /* 0x000fe20007ffe806 */
[----:B0-----:R-:W0:Y:S02]  /*0140*/  MUFU.RCP R8, R8 ;  /* 0x0000000800087308 */ /* 0x001e240000001000 */
[----:B0-----:R-:W-:-:S06]  /*0150*/  IADD3 R4, PT, PT, R8, 0xffffffe, RZ ;  /* 0x0ffffffe08047810 */ /* 0x001fcc0007ffe0ff */
[----:B------:R0:W2:Y:S02]  /*0160*/  F2I.FTZ.U32.TRUNC.NTZ R5, R4 ;  /* 0x0000000400057305 */ /* 0x0000a4000021f000 */
[----:B0-----:R-:W-:Y:S02]  /*0170*/  HFMA2 R4, -RZ, RZ, 0, 0 ;  /* 0x00000000ff047431 */ /* 0x001fe400000001ff */
[----:B--2---:R-:W-:-:S04]  /*0180*/  IMAD R9, R9, R5, RZ ;  /* 0x0000000509097224 */ /* 0x004fc800078e02ff */
[----:B------:R-:W-:-:S06]  /*0190*/  IMAD.HI.U32 R8, R5, R9, R4 ;  /* 0x0000000905087227 */ /* 0x000fcc00078e0004 */
[----:B------:R-:W-:-:S05]  /*01a0*/  IMAD.HI.U32 R5, R8, R7, RZ ;  /* 0x0000000708057227 */ /* 0x000fca00078e00ff */
[----:B------:R-:W-:-:S05]  /*01b0*/  IADD3 R2, PT, PT, -R5, RZ, RZ ;  /* 0x000000ff05027210 */ /* 0x000fca0007ffe1ff */
[----:B------:R-:W-:-:S05]  /*01c0*/  IMAD R7, R0, R2, R7 ;  /* 0x0000000200077224 */ /* 0x000fca00078e0207 */
[----:B------:R-:W-:-:S13]  /*01d0*/  ISETP.GE.U32.AND P0, PT, R7, R0, PT ;  /* 0x000000000700720c */ /* 0x000fda0003f06070 */
[----:B------:R-:W-:Y:S01]  /*01e0*/  @P0 IMAD.IADD R7, R7, 0x1, -R0 ;  /* 0x0000000107070824 */ /* 0x000fe200078e0a00 */
[----:B------:R-:W-:-:S04]  /*01f0*/  @P0 IADD3 R5, PT, PT, R5, 0x1, RZ ;  /* 0x0000000105050810 */ /* 0x000fc80007ffe0ff */
[----:B------:R-:W-:-:S13]  /*0200*/  ISETP.GE.U32.AND P1, PT, R7, R0, PT ;  /* 0x000000000700720c */ /* 0x000fda0003f26070 */
[----:B------:R-:W-:Y:S02]  /*0210*/  @P1 IADD3 R5, PT, PT, R5, 0x1, RZ ;  /* 0x0000000105051810 */ /* 0x000fe40007ffe0ff */
[----:B------:R-:W-:-:S05]  /*0220*/  @!P2 LOP3.LUT R5, RZ, R0, RZ, 0x33, !PT ;  /* 0x00000000ff05a212 */ /* 0x000fca00078e33ff */
[----:B------:R-:W-:-:S05]  /*0230*/  IMAD.IADD R2, R6, 0x1, R5 ;  /* 0x0000000106027824 */ /* 0x000fca00078e0205 */
[C---:B------:R-:W-:Y:S02]  /*0240*/  LOP3.LUT R4, R2.reuse, 0x3, RZ, 0xc0, !PT ;  /* 0x0000000302047812 */ /* 0x040fe400078ec0ff */
[----:B------:R-:W-:Y:S02]  /*0250*/  ISETP.GE.U32.AND P1, PT, R2, 0x3, PT ;  /* 0x000000030200780c */ /* 0x000fe40003f26070 */
[----:B------:R-:W-:-:S13]  /*0260*/  ISETP.NE.AND P0, PT, R4, 0x3, PT ;  /* 0x000000030400780c */ /* 0x000fda0003f05270 */
[----:B-1----:R-:W-:Y:S05]  /*0270*/  @!P0 BRA `(.L_x_1) ;  /* 0x00000000003c8947 */ /* 0x002fea0003800000 */
[----:B------:R-:W0:Y:S01]  /*0280*/  LDC.64 R10, c[0x0][0x380] ;  /* 0x0000e000ff0a7b82 */ /* 0x000e220000000a00 */
[----:B------:R-:W-:-:S04]  /*0290*/  IADD3 R2, PT, PT, R2, 0x1, RZ ;  /* 0x0000000102027810 */ /* 0x000fc80007ffe0ff */
[----:B------:R-:W-:-:S03]  /*02a0*/  LOP3.LUT R2, R2, 0x3, RZ, 0xc0, !PT ;  /* 0x0000000302027812 */ /* 0x000fc600078ec0ff */
[----:B------:R-:W1:Y:S01]  /*02b0*/  LDC.64 R8, c[0x0][0x388] ;  /* 0x0000e200ff087b82 */ /* 0x000e620000000a00 */
[----:B------:R-:W-:-:S07]  /*02c0*/  IADD3 R2, PT, PT, -R2, RZ, RZ ;  /* 0x000000ff02027210 */ /* 0x000fce0007ffe1ff */
.L_x_2:
[----:B0-----:R-:W-:-:S04]  /*02d0*/  IMAD.WIDE R6, R3, 0x4, R10 ;  /* 0x0000000403067825 */ /* 0x001fc800078e020a */
[----:B-12---:R-:W-:Y:S02]  /*02e0*/  IMAD.WIDE R4, R3, 0x4, R8 ;  /* 0x0000000403047825 */ /* 0x006fe400078e0208 */
[----:B------:R-:W2:Y:S04]  /*02f0*/  LDG.E R6, desc[UR4][R6.64] ;  /* 0x0000000406067981 */ /* 0x000ea8000c1e1900 */
[----:B------:R-:W2:Y:S01]  /*0300*/  LDG.E R13, desc[UR4][R4.64] ;  /* 0x00000004040d7981 */ /* 0x000ea2000c1e1900 */
[----:B------:R-:W-:Y:S01]  /*0310*/  VIADD R2, R2, 0x1 ;  /* 0x0000000102027836 */ /* 0x000fe20000000000 */
[----:B------:R-:W-:-:S04]  /*0320*/  IADD3 R3, PT, PT, R0, R3, RZ ;  /* 0x0000000300037210 */ /* 0x000fc80007ffe0ff */
[----:B------:R-:W-:Y:S01]  /*0330*/  ISETP.NE.AND P0, PT, R2, RZ, PT ;  /* 0x000000ff0200720c */ /* 0x000fe20003f05270 */
[----:B--2---:R-:W-:-:S05]  /*0340*/  FADD R13, R6, R13 ;  /* 0x0000000d060d7221 */ /* 0x004fca0000000000 */
[----:B------:R2:W-:Y:S07]  /*0350*/  STG.E desc[UR4][R4.64], R13 ;  /* 0x0000000d04007986 */ /* 0x0005ee000c101904 */
[----:B------:R-:W-:Y:S05]  /*0360*/  @P0 BRA `(.L_x_2) ;  /* 0xfffffffc00d80947 */ /* 0x000fea000383ffff */
.L_x_1:
[----:B------:R-:W-:Y:S05]  /*0370*/  BSYNC.RECONVERGENT B0 ;  /* 0x0000000000007941 */ /* 0x000fea0003800200 */
.L_x_0:
[----:B------:R-:W-:Y:S05]  /*0380*/  @!P1 EXIT ;  /* 0x000000000000994d */ /* 0x000fea0003800000 */
.L_x_3:
[----:B-12---:R-:W0:Y:S08]  /*0390*/  LDC.64 R4, c[0x0][0x380] ;  /* 0x0000e000ff047b82 */ /* 0x006e300000000a00 */
[----:B------:R-:W1:Y:S01]  /*03a0*/  LDC.64 R6, c[0x0][0x388] ;  /* 0x0000e200ff067b82 */ /* 0x000e620000000a00 */
[----:B0-----:R-:W-:-:S05]  /*03b0*/  IMAD.WIDE R12, R3, 0x4, R4 ;  /* 0x00000004030c7825 */ /* 0x001fca00078e0204 */
[----:B------:R-:W2:Y:S01]  /*03c0*/  LDG.E R2, desc[UR4][R12.64] ;  /* 0x000000040c027981 */ /* 0x000ea2000c1e1900 */
[----:B-1----:R-:W-:-:S05]  /*03d0*/  IMAD.WIDE R14, R3, 0x4, R6 ;  /* 0x00000004030e7825 */ /* 0x002fca00078e0206 */
[----:B------:R-:W2:Y:S01]  /*03e0*/  LDG.E R5, desc[UR4][R14.64] ;  /* 0x000000040e057981 */ /* 0x000ea2000c1e1900 */
[----:B------:R-:W-:-:S04]  /*03f0*/  IMAD.WIDE R6, R0, 0x4, R14 ;  /* 0x0000000400067825 */ /* 0x000fc800078e020e */
[----:B--2---:R-:W-:Y:S01]  /*0400*/  FADD R17, R2, R5 ;  /* 0x0000000502117221 */ /* 0x004fe20000000000 */
[----:B------:R-:W-:-:S04]  /*0410*/  IMAD.WIDE R4, R0, 0x4, R12 ;  /* 0x0000000400047825 */ /* 0x000fc800078e020c */
[----:B------:R0:W-:Y:S04]  /*0420*/  STG.E desc[UR4][R14.64], R17 ;  /* 0x000000110e007986 */ /* 0x0001e8000c101904 */
[----:B------:R-:W2:Y:S04]  /*0430*/  LDG.E R2, desc[UR4][R4.64] ;  /* 0x0000000404027981 */ /* 0x000ea8000c1e1900 */
[----:B------:R-:W2:Y:S01]  /*0440*/  LDG.E R9, desc[UR4][R6.64] ;  /* 0x0000000406097981 */ /* 0x000ea2000c1e1900 */
[----:B------:R-:W-:-:S04]  /*0450*/  IMAD.WIDE R10, R0, 0x4, R6 ;  /* 0x00000004000a7825 */ /* 0x000fc800078e0206 */
[----:B--2---:R-:W-:Y:S01]  /*0460*/  FADD R19, R2, R9 ;  /* 0x0000000902137221 */ /* 0x004fe20000000000 */
[----:B------:R-:W-:-:S04]  /*0470*/  IMAD.WIDE R8, R0, 0x4, R4 ;  /* 0x0000000400087825 */ /* 0x000fc800078e0204 */
[----:B------:R1:W-:Y:S04]  /*0480*/  STG.E desc[UR4][R6.64], R19 ;  /* 0x0000001306007986 */ /* 0x0003e8000c101904 */
[----:B------:R-:W2:Y:S04]  /*0490*/  LDG.E R2, desc[UR4][R8.64] ;  /* 0x0000000408027981 */ /* 0x000ea8000c1e1900 */
[----:B------:R-:W2:Y:S01]  /*04a0*/  LDG.E R13, desc[UR4][R10.64] ;  /* 0x000000040a0d7981 */ /* 0x000ea2000c1e1900 */
[----:B0-----:R-:W-:-:S04]  /*04b0*/  IMAD.WIDE R14, R0, 0x4, R10 ;  /* 0x00000004000e7825 */ /* 0x001fc800078e020a */
[----:B--2---:R-:W-:Y:S01]  /*04c0*/  FADD R21, R2, R13 ;  /* 0x0000000d02157221 */ /* 0x004fe20000000000 */
[----:B------:R-:W-:-:S04]  /*04d0*/  IMAD.WIDE R12, R0, 0x4, R8 ;  /* 0x00000004000c7825 */ /* 0x000fc800078e0208 */
[----:B------:R1:W-:Y:S04]  /*04e0*/  STG.E desc[UR4][R10.64], R21 ;  /* 0x000000150a007986 */ /* 0x0003e8000c101904 */
[----:B------:R-:W2:Y:S04]  /*04f0*/  LDG.E R12, desc[UR4][R12.64] ;  /* 0x000000040c0c7981 */ /* 0x000ea8000c1e1900 */
[----:B------:R-:W2:Y:S01]  /*0500*/  LDG.E R5, desc[UR4][R14.64] ;  /* 0x000000040e057981 */ /* 0x000ea2000c1e1900 */
[----:B------:R-:W-:-:S04]  /*0510*/  LEA R3, R0, R3, 0x2 ;  /* 0x0000000300037211 */ /* 0x000fc800078e10ff */
[----:B------:R-:W-:Y:S01]  /*0520*/  ISETP.GE.AND P0, PT, R3, UR6, PT ;  /* 0x0000000603007c0c */ /* 0x000fe2000bf06270 */
[----:B--2---:R-:W-:-:S05]  /*0530*/  FADD R5, R12, R5 ;  /* 0x000000050c057221 */ /* 0x004fca0000000000 */
[----:B------:R1:W-:Y:S07]  /*0540*/  STG.E desc[UR4][R14.64], R5 ;  /* 0x000000050e007986 */ /* 0x0003ee000c101904 */
[----:B------:R-:W-:Y:S05]  /*0550*/  @!P0 BRA `(.L_x_3) ;  /* 0xfffffffc008c8947 */ /* 0x000fea000383ffff */
[----:B------:R-:W-:Y:S05]  /*0560*/  EXIT ;  /* 0x000000000000794d */ /* 0x000fea0003800000 */
.L_x_4:
[----:B------:R-:W-:-:S00]  /*0570*/  BRA `(.L_x_4) ;  /* 0xfffffffc00fc7947 */ /* 0x000fc0000383ffff */
[----:B------:R-:W-:-:S00]  /*0580*/  NOP ;  /* 0x0000000000007918 */ /* 0x000fc00000000000 */
[----:B------:R-:W-:-:S00]  /*0590*/  NOP ;  /* 0x0000000000007918 */ /* 0x000fc00000000000 */
[----:B------:R-:W-:-:S00]  /*05a0*/  NOP ;  /* 0x0000000000007918 */ /* 0x000fc00000000000 */
[----:B------:R-:W-:-:S00]  /*05b0*/  NOP ;  /* 0x0000000000007918 */ /* 0x000fc00000000000 */
[----:B------:R-:W-:-:S00]  /*05c0*/  NOP ;  /* 0x0000000000007918 */ /* 0x000fc00000000000 */
[----:B------:R-:W-:-:S00]  /*05d0*/  NOP ;  /* 0x0000000000007918 */ /* 0x000fc00000000000 */
[----:B------:R-:W-:-:S00]  /*05e0*/  NOP ;  /* 0x0000000000007918 */ /* 0x000fc00000000000 */
[----:B------:R-:W-:-:S00]  /*05f0*/  NOP ;  /* 0x0000000000007918 */ /* 0x000fc00000000000 */
.L_x_20:


//--------------------- .text._Z27convert_int_to_float_kernelPKiPfi --------------------------
	.section	.text._Z27convert_int_to_float_kernelPKiPfi,"ax",@progbits
	.align	128
        .global         _Z27convert_int_to_float_kernelPKiPfi
        .type           _Z27convert_int_to_float_kernelPKiPfi,@function
        .size           _Z27convert_int_to_float_kernelPKiPfi,(.L_x_21 - _Z27convert_int_to_float_kernelPKiPfi)
        .other          _Z27convert_int_to_float_kernelPKiPfi,@"STO_CUDA_ENTRY STV_DEFAULT"
_Z27convert_int_to_float_kernelPKiPfi:
.text._Z27convert_int_to_float_kernelPKiPfi:
        /* <DEDUP_REMOVED lines=11> */
[C---:B------:R-:W-:Y:S01]  /*00b0*/  IADD3 R4, PT, PT, R0.reuse, R7, RZ ;  /* 0x0000000700047210 */ /* 0x040fe20007ffe0ff */
[----:B------:R-:W-:Y:S01]  /*00c0*/  IMAD.MOV R9, RZ, RZ, -R0 ;  /* 0x000000ffff097224 */ /* 0x000fe200078e0a00 */
[----:B------:R-:W-:Y:S01]  /*00d0*/  ISETP.NE.U32.AND P2, PT, R0, RZ, PT ;  /* 0x000000ff0000720c */ /* 0x000fe20003f45070 */
[----:B------:R-:W1:Y:S01]  /*00e0*/  LDCU.64 UR4, c[0x0][0x358] ;  /* 0x00006b00ff0477ac */ /* 0x000e620008000a00 */
[C---:B------:R-:W-:Y:S01]  /*00f0*/  ISETP.GE.AND P0, PT, R4.reuse, UR6, PT ;  /* 0x0000000604007c0c */ /* 0x040fe2000bf06270 */
[----:B------:R-:W-:Y:S01]  /*0100*/  BSSY.RECONVERGENT B0, `(.L_x_5) ;  /* 0x0000028000007945 */ /* 0x000fe20003800200 */
[----:B------:R-:W-:Y:S02]  /*0110*/  VIMNMX R5, PT, PT, R4, UR6, !PT ;  /* 0x0000000604057c48 */ /* 0x000fe4000ffe0100 */
[----:B------:R-:W-:-:S04]  /*0120*/  SEL R6, RZ, 0x1, P0 ;  /* 0x00000001ff067807 */ /* 0x000fc80000000000 */
[----:B------:R-:W-:Y:S01]  /*0130*/  IADD3 R5, PT, PT, R5, -R4, -R6 ;  /* 0x8000000405057210 */ /* 0x000fe20007ffe806 */
[----:B0-----:R-:W0:Y:S02]  /*0140*/  MUFU.RCP R8, R8 ;  /* 0x0000000800087308 */ /* 0x001e240000001000 */
[----:B0-----:R-:W-:-:S06]  /*0150*/  VIADD R2, R8, 0xffffffe ;  /* 0x0ffffffe08027836 */ /* 0x001fcc0000000000 */
[----:B------:R0:W2:Y:S02]  /*0160*/  F2I.FTZ.U32.TRUNC.NTZ R3, R2 ;  /* 0x0000000200037305 */ /* 0x0000a4000021f000 */
[----:B0-----:R-:W-:Y:S02]  /*0170*/  IMAD.MOV.U32 R2, RZ, RZ, RZ ;  /* 0x000000ffff027224 */ /* 0x001fe400078e00ff */
[----:B--2---:R-:W-:-:S04]  /*0180*/  IMAD R9, R9, R3, RZ ;  /* 0x0000000309097224 */ /* 0x004fc800078e02ff */
[----:B------:R-:W-:-:S06]  /*0190*/  IMAD.HI.U32 R8, R3, R9, R2 ;  /* 0x0000000903087227 */ /* 0x000fcc00078e0002 */
[----:B------:R-:W-:-:S04]  /*01a0*/  IMAD.HI.U32 R9, R8, R5, RZ ;  /* 0x0000000508097227 */ /* 0x000fc800078e00ff */
[----:B------:R-:W-:-:S04]  /*01b0*/  IMAD.MOV R2, RZ, RZ, -R9 ;  /* 0x000000ffff027224 */ /* 0x000fc800078e0a09 */
[----:B------:R-:W-:Y:S02]  /*01c0*/  IMAD R5, R0, R2, R5 ;  /* 0x0000000200057224 */ /* 0x000fe400078e0205 */
[----:B------:R-:W0:Y:S03]  /*01d0*/  LDC.64 R2, c[0x0][0x388] ;  /* 0x0000e200ff027b82 */ /* 0x000e260000000a00 */
[----:B------:R-:W-:-:S13]  /*01e0*/  ISETP.GE.U32.AND P0, PT, R5, R0, PT ;  /* 0x000000000500720c */ /* 0x000fda0003f06070 */
[----:B------:R-:W-:Y:S01]  /*01f0*/  @P0 IADD3 R5, PT, PT, -R0, R5, RZ ;  /* 0x0000000500050210 */ /* 0x000fe20007ffe1ff */
[----:B------:R-:W-:-:S03]  /*0200*/  @P0 VIADD R9, R9, 0x1 ;  /* 0x0000000109090836 */ /* 0x000fc60000000000 */
[----:B------:R-:W-:Y:S02]  /*0210*/  ISETP.GE.U32.AND P1, PT, R5, R0, PT ;  /* 0x000000000500720c */ /* 0x000fe40003f26070 */
[----:B------:R-:W2:Y:S11]  /*0220*/  LDC.64 R4, c[0x0][0x380] ;  /* 0x0000e000ff047b82 */ /* 0x000eb60000000a00 */
[----:B------:R-:W-:-:S02]  /*0230*/  @P1 IADD3 R9, PT, PT, R9, 0x1, RZ ;  /* 0x0000000109091810 */ /* 0x000fc40007ffe0ff */
[----:B------:R-:W-:-:S05]  /*0240*/  @!P2 LOP3.LUT R9, RZ, R0, RZ, 0x33, !PT ;  /* 0x00000000ff09a212 */ /* 0x000fca00078e33ff */
[----:B------:R-:W-:-:S05]  /*0250*/  IMAD.IADD R6, R6, 0x1, R9 ;  /* 0x0000000106067824 */ /* 0x000fca00078e0209 */
[C---:B------:R-:W-:Y:S02]  /*0260*/  LOP3.LUT R8, R6.reuse, 0x3, RZ, 0xc0, !PT ;  /* 0x0000000306087812 */ /* 0x040fe400078ec0ff */
[----:B------:R-:W-:Y:S02]  /*0270*/  ISETP.GE.U32.AND P1, PT, R6, 0x3, PT ;  /* 0x000000030600780c */ /* 0x000fe40003f26070 */
[----:B------:R-:W-:-:S13]  /*0280*/  ISETP.NE.AND P0, PT, R8, 0x3, PT ;  /* 0x000000030800780c */ /* 0x000fda0003f05270 */
[----:B01----:R-:W-:Y:S05]  /*0290*/  @!P0 BRA `(.L_x_6) ;  /* 0x0000000000388947 */ /* 0x003fea0003800000 */
[----:B------:R-:W0:Y:S01]  /*02a0*/  LDC.64 R14, c[0x0][0x380] ;  /* 0x0000e000ff0e7b82 */ /* 0x000e220000000a00 */
[----:B------:R-:W-:-:S04]  /*02b0*/  IADD3 R6, PT, PT, R6, 0x1, RZ ;  /* 0x0000000106067810 */ /* 0x000fc80007ffe0ff */
[----:B------:R-:W-:-:S03]  /*02c0*/  LOP3.LUT R6, R6, 0x3, RZ, 0xc0, !PT ;  /* 0x0000000306067812 */ /* 0x000fc600078ec0ff */
[----:B------:R-:W1:Y:S02]  /*02d0*/  LDC.64 R12, c[0x0][0x388] ;  /* 0x0000e200ff0c7b82 */ /* 0x000e640000000a00 */
[----:B------:R-:W-:-:S07]  /*02e0*/  IMAD.MOV R6, RZ, RZ, -R6 ;  /* 0x000000ffff067224 */ /* 0x000fce00078e0a06 */
.L_x_7:
[----:B0-----:R-:W-:-:S06]  /*02f0*/  IMAD.WIDE R10, R7, 0x4, R14 ;  /* 0x00000004070a7825 */ /* 0x001fcc00078e020e */
[----:B---3--:R-:W3:Y:S01]  /*0300*/  LDG.E R10, desc[UR4][R10.64] ;  /* 0x000000040a0a7981 */ /* 0x008ee2000c1e1900 */
[----:B-1----:R-:W-:Y:S01]  /*0310*/  IMAD.WIDE R8, R7, 0x4, R12 ;  /* 0x0000000407087825 */ /* 0x002fe200078e020c */
[----:B------:R-:W-:-:S03]  /*0320*/  IADD3 R6, PT, PT, R6, 0x1, RZ ;  /* 0x0000000106067810 */ /* 0x000fc60007ffe0ff */
[----:B------:R-:W-:Y:S01]  /*0330*/  IMAD.IADD R7, R0, 0x1, R7 ;  /* 0x0000000100077824 */ /* 0x000fe200078e0207 */
[----:B------:R-:W-:Y:S02]  /*0340*/  ISETP.NE.AND P0, PT, R6, RZ, PT ;  /* 0x000000ff0600720c */ /* 0x000fe40003f05270 */
[----:B---3--:R-:W-:-:S05]  /*0350*/  I2FP.F32.S32 R17, R10 ;  /* 0x0000000a00117245 */ /* 0x008fca0000201400 */
[----:B------:R3:W-:Y:S06]  /*0360*/  STG.E desc[UR4][R8.64], R17 ;  /* 0x0000001108007986 */ /* 0x0007ec000c101904 */
[----:B------:R-:W-:Y:S05]  /*0370*/  @P0 BRA `(.L_x_7) ;  /* 0xfffffffc00dc0947 */ /* 0x000fea000383ffff */
.L_x_6:
[----:B------:R-:W-:Y:S05]  /*0380*/  BSYNC.RECONVERGENT B0 ;  /* 0x0000000000007941 */ /* 0x000fea0003800200 */
.L_x_5:
[----:B------:R-:W-:Y:S05]  /*0390*/  @!P1 EXIT ;  /* 0x000000000000994d */ /* 0x000fea0003800000 */
.L_x_8:
[----:B-12---:R-:W-:-:S05]  /*03a0*/  IMAD.WIDE R14, R7, 0x4, R4 ;  /* 0x00000004070e7825 */ /* 0x006fca00078e0204 */
[----:B------:R-:W2:Y:S01]  /*03b0*/  LDG.E R6, desc[UR4][R14.64] ;  /* 0x000000040e067981 */ /* 0x000ea2000c1e1900 */
[----:B------:R-:W-:-:S04]  /*03c0*/  IMAD.WIDE R18, R7, 0x4, R2 ;  /* 0x0000000407127825 */ /* 0x000fc800078e0202 */
[----:B---3--:R-:W-:Y:S01]  /*03d0*/  IMAD.WIDE R8, R0, 0x4, R14 ;  /* 0x0000000400087825 */ /* 0x008fe200078e020e */
[----:B--2---:R-:W-:-:S05]  /*03e0*/  I2FP.F32.S32 R21, R6 ;  /* 0x0000000600157245 */ /* 0x004fca0000201400 */
[----:B------:R0:W-:Y:S04]  /*03f0*/  STG.E desc[UR4][R18.64], R21 ;  /* 0x0000001512007986 */ /* 0x0001e8000c101904 */
[----:B------:R-:W2:Y:S01]  /*0400*/  LDG.E R6, desc[UR4][R8.64] ;  /* 0x0000000408067981 */ /* 0x000ea2000c1e1900 */
[----:B------:R-:W-:-:S04]  /*0410*/  IMAD.WIDE R10, R0, 0x4, R18 ;  /* 0x00000004000a7825 */ /* 0x000fc800078e0212 */
[----:B------:R-:W-:Y:S01]  /*0420*/  IMAD.WIDE R12, R0, 0x4, R8 ;  /* 0x00000004000c7825 */ /* 0x000fe200078e0208 */
[----:B--2---:R-:W-:-:S05]  /*0430*/  I2FP.F32.S32 R23, R6 ;  /* 0x0000000600177245 */ /* 0x004fca0000201400 */
[----:B------:R1:W-:Y:S04]  /*0440*/  STG.E desc[UR4][R10.64], R23 ;  /* 0x000000170a007986 */ /* 0x0003e8000c101904 */
[----:B------:R-:W2:Y:S01]  /*0450*/  LDG.E R6, desc[UR4][R12.64] ;  /* 0x000000040c067981 */ /* 0x000ea2000c1e1900 */
[----:B------:R-:W-:-:S04]  /*0460*/  IMAD.WIDE R14, R0, 0x4, R10 ;  /* 0x00000004000e7825 */ /* 0x000fc800078e020a */
[----:B------:R-:W-:Y:S01]  /*0470*/  IMAD.WIDE R16, R0, 0x4, R12 ;  /* 0x0000000400107825 */ /* 0x000fe200078e020c */
[----:B--2---:R-:W-:-:S05]  /*0480*/  I2FP.F32.S32 R25, R6 ;  /* 0x0000000600197245 */ /* 0x004fca0000201400 */
[----:B------:R1:W-:Y:S04]  /*0490*/  STG.E desc[UR4][R14.64], R25 ;  /* 0x000000190e007986 */ /* 0x0003e8000c101904 */
[----:B------:R-:W0:Y:S01]  /*04a0*/  LDG.E R16, desc[UR4][R16.64] ;  /* 0x0000000410107981 */ /* 0x000e22000c1e1900 */
[C---:B------:R-:W-:Y:S01]  /*04b0*/  IMAD.WIDE R8, R0.reuse, 0x4, R14 ;  /* 0x0000000400087825 */ /* 0x040fe200078e020e */
[----:B------:R-:W-:-:S04]  /*04c0*/  LEA R7, R0, R7, 0x2 ;  /* 0x0000000700077211 */ /* 0x000fc800078e10ff */
[----:B------:R-:W-:Y:S02]  /*04d0*/  ISETP.GE.AND P0, PT, R7, UR6, PT ;  /* 0x0000000607007c0c */ /* 0x000fe4000bf06270 */
[----:B0-----:R-:W-:-:S05]  /*04e0*/  I2FP.F32.S32 R19, R16 ;  /* 0x0000001000137245 */ /* 0x001fca0000201400 */
[----:B------:R1:W-:Y:S06]  /*04f0*/  STG.E desc[UR4][R8.64], R19 ;  /* 0x0000001308007986 */ /* 0x0003ec000c101904 */
[----:B------:R-:W-:Y:S05]  /*0500*/  @!P0 BRA `(.L_x_8) ;  /* 0xfffffffc00a48947 */ /* 0x000fea000383ffff */
[----:B------:R-:W-:Y:S05]  /*0510*/  EXIT ;  /* 0x000000000000794d */ /* 0x000fea0003800000 */
.L_x_9:
        /* <DEDUP_REMOVED lines=14> */
.L_x_21:


//--------------------- .text._Z21update_weights_kernelPK6__halfPS_iiii --------------------------
	.section	.text._Z21update_weights_kernelPK6__halfPS_iiii,"ax",@progbits
	.align	128
        .global         _Z21update_weights_kernelPK6__halfPS_iiii
        .type           _Z21update_weights_kernelPK6__halfPS_iiii,@function
        .size           _Z21update_weights_kernelPK6__halfPS_iiii,(.L_x_22 - _Z21update_weights_kernelPK6__halfPS_iiii)
        .other          _Z21update_weights_kernelPK6__halfPS_iiii,@"STO_CUDA_ENTRY STV_DEFAULT"
_Z21update_weights_kernelPK6__halfPS_iiii:
.text._Z21update_weights_kernelPK6__halfPS_iiii:
[----:B------:R-:W-:Y:S01]  /*0000*/  LDC R1, c[0x0][0x37c] ;  /* 0x0000df00ff017b82 */ /* 0x000fe20000000800 */
[----:B------:R-:W0:Y:S01]  /*0010*/  S2R R7, SR_TID.X ;  /* 0x0000000000077919 */ /* 0x000e220000002100 */
[----:B------:R-:W1:Y:S06]  /*0020*/  LDCU.128 UR4, c[0x0][0x390] ;  /* 0x00007200ff0477ac */ /* 0x000e6c0008000c00 */
[----:B------:R-:W0:Y:S08]  /*0030*/  S2UR UR8, SR_CTAID.X ;  /* 0x00000000000879c3 */ /* 0x000e300000002500 */
[----:B------:R-:W0:Y:S01]  /*0040*/  LDC R0, c[0x0][0x360] ;  /* 0x0000d800ff007b82 */ /* 0x000e220000000800 */
[----:B-1----:R-:W-:Y:S01]  /*0050*/  UIMAD UR4, UR4, UR5, URZ ;  /* 0x00000005040472a4 */ /* 0x002fe2000f8e02ff */
[----:B------:R-:W1:Y:S03]  /*0060*/  LDCU UR5, c[0x0][0x370] ;  /* 0x00006e00ff0577ac */ /* 0x000e660008000800 */
[----:B------:R-:W-:-:S04]  /*0070*/  UIMAD UR4, UR4, UR6, URZ ;  /* 0x00000006040472a4 */ /* 0x000fc8000f8e02ff */
[----:B------:R-:W-:-:S04]  /*0080*/  UIMAD UR4, UR4, UR7, URZ ;  /* 0x00000007040472a4 */ /* 0x000fc8000f8e02ff */
[----:B------:R-:W-:Y:S01]  /*0090*/  USHF.L.U32 UR4, UR4, 0x1, URZ ;  /* 0x0000000104047899 */ /* 0x000fe200080006ff */
[----:B0-----:R-:W-:-:S05]  /*00a0*/  IMAD R7, R0, UR8, R7 ;  /* 0x0000000800077c24 */ /* 0x001fca000f8e0207 */
[----:B------:R-:W-:Y:S01]  /*00b0*/  ISETP.GE.AND P0, PT, R7, UR4, PT ;  /* 0x0000000407007c0c */ /* 0x000fe2000bf06270 */
[----:B-1----:R-:W-:-:S12]  /*00c0*/  IMAD R0, R0, UR5, RZ ;  /* 0x0000000500007c24 */ /* 0x002fd8000f8e02ff */
        /* <DEDUP_REMOVED lines=12> */
[----:B0-----:R-:W-:-:S06]  /*0190*/  IADD3 R2, PT, PT, R8, 0xffffffe, RZ ;  /* 0x0ffffffe08027810 */ /* 0x001fcc0007ffe0ff */
[----:B------:R0:W2:Y:S02]  /*01a0*/  F2I.FTZ.U32.TRUNC.NTZ R3, R2 ;  /* 0x0000000200037305 */ /* 0x0000a4000021f000 */
[----:B0-----:R-:W-:Y:S02]  /*01b0*/  IMAD.MOV.U32 R2, RZ, RZ, RZ ;  /* 0x000000ffff027224 */ /* 0x001fe400078e00ff */
[----:B--2---:R-:W-:-:S04]  /*01c0*/  IMAD R9, R9, R3, RZ ;  /* 0x0000000309097224 */ /* 0x004fc800078e02ff */
[----:B------:R-:W-:-:S06]  /*01d0*/  IMAD.HI.U32 R8, R3, R9, R2 ;  /* 0x0000000903087227 */ /* 0x000fcc00078e0002 */
[----:B------:R-:W-:-:S05]  /*01e0*/  IMAD.HI.U32 R9, R8, R5, RZ ;  /* 0x0000000508097227 */ /* 0x000fca00078e00ff */
[----:B------:R-:W-:-:S05]  /*01f0*/  IADD3 R2, PT, PT, -R9, RZ, RZ ;  /* 0x000000ff09027210 */ /* 0x000fca0007ffe1ff */
[----:B------:R-:W-:Y:S02]  /*0200*/  IMAD R5, R0, R2, R5 ;  /* 0x0000000200057224 */ /* 0x000fe400078e0205 */
[----:B------:R-:W0:Y:S03]  /*0210*/  LDC.64 R2, c[0x0][0x388] ;  /* 0x0000e200ff027b82 */ /* 0x000e260000000a00 */
[----:B------:R-:W-:-:S13]  /*0220*/  ISETP.GE.U32.AND P0, PT, R5, R0, PT ;  /* 0x000000000500720c */ /* 0x000fda0003f06070 */
[----:B------:R-:W-:Y:S01]  /*0230*/  @P0 IMAD.IADD R5, R5, 0x1, -R0 ;  /* 0x0000000105050824 */ /* 0x000fe200078e0a00 */
[----:B------:R-:W-:-:S04]  /*0240*/  @P0 IADD3 R9, PT, PT, R9, 0x1, RZ ;  /* 0x0000000109090810 */ /* 0x000fc80007ffe0ff */
[-C--:B------:R-:W-:Y:S02]  /*0250*/  ISETP.GE.U32.AND P1, PT, R5, R0.reuse, PT ;  /* 0x000000000500720c */ /* 0x080fe40003f26070 */
[----:B------:R-:W2:Y:S11]  /*0260*/  LDC.64 R4, c[0x0][0x380] ;  /* 0x0000e000ff047b82 */ /* 0x000eb60000000a00 */
[----:B------:R-:W-:Y:S01]  /*0270*/  @P1 VIADD R9, R9, 0x1 ;  /* 0x0000000109091836 */ /* 0x000fe20000000000 */
[----:B------:R-:W-:-:S04]  /*0280*/  @!P2 LOP3.LUT R9, RZ, R0, RZ, 0x33, !PT ;  /* 0x00000000ff09a212 */ /* 0x000fc800078e33ff */
[----:B------:R-:W-:-:S04]  /*0290*/  IADD3 R6, PT, PT, R6, R9, RZ ;  /* 0x0000000906067210 */ /* 0x000fc80007ffe0ff */
[C---:B------:R-:W-:Y:S02]  /*02a0*/  LOP3.LUT R8, R6.reuse, 0x3, RZ, 0xc0, !PT ;  /* 0x0000000306087812 */ /* 0x040fe400078ec0ff */
[----:B------:R-:W-:Y:S02]  /*02b0*/  ISETP.GE.U32.AND P1, PT, R6, 0x3, PT ;  /* 0x000000030600780c */ /* 0x000fe40003f26070 */
[----:B------:R-:W-:-:S13]  /*02c0*/  ISETP.NE.AND P0, PT, R8, 0x3, PT ;  /* 0x000000030800780c */ /* 0x000fda0003f05270 */
[----:B01----:R-:W-:Y:S05]  /*02d0*/  @!P0 BRA `(.L_x_11) ;  /* 0x0000000000348947 */ /* 0x003fea0003800000 */
[----:B------:R-:W0:Y:S01]  /*02e0*/  LDC.64 R12, c[0x0][0x380] ;  /* 0x0000e000ff0c7b82 */ /* 0x000e220000000a00 */
[----:B------:R-:W-:-:S05]  /*02f0*/  VIADD R6, R6, 0x1 ;  /* 0x0000000106067836 */ /* 0x000fca0000000000 */
[----:B------:R-:W-:Y:S02]  /*0300*/  LOP3.LUT R6, R6, 0x3, RZ, 0xc0, !PT ;  /* 0x0000000306067812 */ /* 0x000fe400078ec0ff */
[----:B------:R-:W1:Y:S02]  /*0310*/  LDC.64 R14, c[0x0][0x388] ;  /* 0x0000e200ff0e7b82 */ /* 0x000e640000000a00 */
[----:B------:R-:W-:-:S07]  /*0320*/  IADD3 R6, PT, PT, -R6, RZ, RZ ;  /* 0x000000ff06067210 */ /* 0x000fce0007ffe1ff */
.L_x_12:
[----:B0--3--:R-:W-:-:S06]  /*0330*/  IMAD.WIDE R8, R7, 0x2, R12 ;  /* 0x0000000207087825 */ /* 0x009fcc00078e020c */
[----:B------:R-:W3:Y:S01]  /*0340*/  LDG.E.U16 R9, desc[UR6][R8.64] ;  /* 0x0000000608097981 */ /* 0x000ee2000c1e1500 */
[----:B-1----:R-:W-:Y:S01]  /*0350*/  IMAD.WIDE R10, R7, 0x2, R14 ;  /* 0x00000002070a7825 */ /* 0x002fe200078e020e */
[----:B------:R-:W-:-:S03]  /*0360*/  IADD3 R7, PT, PT, R0, R7, RZ ;  /* 0x0000000700077210 */ /* 0x000fc60007ffe0ff */
[----:B------:R-:W-:-:S05]  /*0370*/  VIADD R6, R6, 0x1 ;  /* 0x0000000106067836 */ /* 0x000fca0000000000 */
[----:B------:R-:W-:Y:S01]  /*0380*/  ISETP.NE.AND P0, PT, R6, RZ, PT ;  /* 0x000000ff0600720c */ /* 0x000fe20003f05270 */
[----:B---3--:R3:W-:-:S12]  /*0390*/  STG.E.U16 desc[UR6][R10.64], R9 ;  /* 0x000000090a007986 */ /* 0x0087d8000c101506 */
[----:B------:R-:W-:Y:S05]  /*03a0*/  @P0 BRA `(.L_x_12) ;  /* 0xfffffffc00e00947 */ /* 0x000fea000383ffff */
.L_x_11:
[----:B------:R-:W-:Y:S05]  /*03b0*/  BSYNC.RECONVERGENT B0 ;  /* 0x0000000000007941 */ /* 0x000fea0003800200 */
.L_x_10:
[----:B------:R-:W-:Y:S05]  /*03c0*/  @!P1 EXIT ;  /* 0x000000000000994d */ /* 0x000fea0003800000 */
.L_x_13:
[----:B0-2---:R-:W-:-:S05]  /*03d0*/  IMAD.WIDE R16, R7, 0x2, R4 ;  /* 0x0000000207107825 */ /* 0x005fca00078e0204 */
[----:B------:R-:W2:Y:S01]  /*03e0*/  LDG.E.U16 R23, desc[UR6][R16.64] ;  /* 0x0000000610177981 */ /* 0x000ea2000c1e1500 */
[----:B------:R-:W-:-:S04]  /*03f0*/  IMAD.WIDE R20, R7, 0x2, R2 ;  /* 0x0000000207147825 */ /* 0x000fc800078e0202 */
[C---:B---3--:R-:W-:Y:S01]  /*0400*/  IMAD.WIDE R10, R0.reuse, 0x2, R16 ;  /* 0x00000002000a7825 */ /* 0x048fe200078e0210 */
[----:B--2---:R0:W-:Y:S04]  /*0410*/  STG.E.U16 desc[UR6][R20.64], R23 ;  /* 0x0000001714007986 */ /* 0x0041e8000c101506 */
[----:B------:R-:W2:Y:S01]  /*0420*/  LDG.E.U16 R25, desc[UR6][R10.64] ;  /* 0x000000060a197981 */ /* 0x000ea2000c1e1500 */
[----:B------:R-:W-:-:S04]  /*0430*/  IMAD.WIDE R8, R0, 0x2, R20 ;  /* 0x0000000200087825 */ /* 0x000fc800078e0214 */
[C---:B------:R-:W-:Y:S01]  /*0440*/  IMAD.WIDE R14, R0.reuse, 0x2, R10 ;  /* 0x00000002000e7825 */ /* 0x040fe200078e020a */
[----:B--2---:R0:W-:Y:S04]  /*0450*/  STG.E.U16 desc[UR6][R8.64], R25 ;  /* 0x0000001908007986 */ /* 0x0041e8000c101506 */
[----:B------:R-:W2:Y:S01]  /*0460*/  LDG.E.U16 R27, desc[UR6][R14.64] ;  /* 0x000000060e1b7981 */ /* 0x000ea2000c1e1500 */
[----:B------:R-:W-:-:S04]  /*0470*/  IMAD.WIDE R12, R0, 0x2, R8 ;  /* 0x00000002000c7825 */ /* 0x000fc800078e0208 */
[C---:B------:R-:W-:Y:S01]  /*0480*/  IMAD.WIDE R18, R0.reuse, 0x2, R14 ;  /* 0x0000000200127825 */ /* 0x040fe200078e020e */
[----:B--2---:R0:W-:Y:S05]  /*0490*/  STG.E.U16 desc[UR6][R12.64], R27 ;  /* 0x0000001b0c007986 */ /* 0x0041ea000c101506 */
[----:B------:R-:W2:Y:S01]  /*04a0*/  LDG.E.U16 R19, desc[UR6][R18.64] ;  /* 0x0000000612137981 */ /* 0x000ea2000c1e1500 */
[C---:B------:R-:W-:Y:S01]  /*04b0*/  IMAD.WIDE R16, R0.reuse, 0x2, R12 ;  /* 0x0000000200107825 */ /* 0x040fe200078e020c */
[----:B------:R-:W-:-:S04]  /*04c0*/  LEA R7, R0, R7, 0x2 ;  /* 0x0000000700077211 */ /* 0x000fc800078e10ff */
[----:B------:R-:W-:Y:S01]  /*04d0*/  ISETP.GE.AND P0, PT, R7, UR4, PT ;  /* 0x0000000407007c0c */ /* 0x000fe2000bf06270 */
[----:B--2---:R0:W-:-:S12]  /*04e0*/  STG.E.U16 desc[UR6][R16.64], R19 ;  /* 0x0000001310007986 */ /* 0x0041d8000c101506 */
[----:B------:R-:W-:Y:S05]  /*04f0*/  @!P0 BRA `(.L_x_13) ;  /* 0xfffffffc00b48947 */ /* 0x000fea000383ffff */
[----:B------:R-:W-:Y:S05]  /*0500*/  EXIT ;  /* 0x000000000000794d */ /* 0x000fea0003800000 */
.L_x_14:
        /* <DEDUP_REMOVED lines=15> */
.L_x_22:


//--------------------- .text._Z27convert_int8_to_half_kernelPKaP6__halfi --------------------------
	.section	.text._Z27convert_int8_to_half_kernelPKaP6__halfi,"ax",@progbits
	.align	128
        .global         _Z27convert_int8_to_half_kernelPKaP6__halfi
        .type           _Z27convert_int8_to_half_kernelPKaP6__halfi,@function
        .size           _Z27convert_int8_to_half_kernelPKaP6__halfi,(.L_x_23 - _Z27convert_int8_to_half_kernelPKaP6__halfi)
        .other          _Z27convert_int8_to_half_kernelPKaP6__halfi,@"STO_CUDA_ENTRY STV_DEFAULT"
_Z27convert_int8_to_half_kernelPKaP6__halfi:
.text._Z27convert_int8_to_half_kernelPKaP6__halfi:
        /* <DEDUP_REMOVED lines=12> */
[----:B------:R-:W-:Y:S01]  /*00c0*/  ISETP.NE.U32.AND P2, PT, R0, RZ, PT ;  /* 0x000000ff0000720c */ /* 0x000fe20003f45070 */
[----:B------:R-:W-:Y:S01]  /*00d0*/  IMAD.MOV R9, RZ, RZ, -R0 ;  /* 0x000000ffff097224 */ /* 0x000fe200078e0a00 */
[----:B------:R-:W1:Y:S01]  /*00e0*/  LDCU.64 UR4, c[0x0][0x358] ;  /* 0x00006b00ff0477ac */ /* 0x000e620008000a00 */
[----:B------:R-:W-:Y:S01]  /*00f0*/  BSSY.RECONVERGENT B0, `(.L_x_15) ;  /* 0x0000028000007945 */ /* 0x000fe20003800200 */
[C---:B------:R-:W-:Y:S02]  /*0100*/  ISETP.GE.AND P0, PT, R2.reuse, UR6, PT ;  /* 0x0000000602007c0c */ /* 0x040fe4000bf06270 */
[----:B------:R-:W-:Y:S01]  /*0110*/  VIMNMX R7, PT, PT, R2, UR6, !PT ;  /* 0x0000000602077c48 */ /* 0x000fe2000ffe0100 */
[----:B------:R-:W2:Y:S01]  /*0120*/  LDCU.64 UR8, c[0x0][0x380] ;  /* 0x00007000ff0877ac */ /* 0x000ea20008000a00 */
[----:B------:R-:W-:-:S04]  /*0130*/  SEL R6, RZ, 0x1, P0 ;  /* 0x00000001ff067807 */ /* 0x000fc80000000000 */
[----:B------:R-:W-:Y:S01]  /*0140*/  IADD3 R7, PT, PT, R7, -R2, -R6 ;  /* 0x8000000207077210 */ /* 0x000fe20007ffe806 */
[----:B0-----:R-:W0:Y:S02]  /*0150*/  MUFU.RCP R8, R8 ;  /* 0x0000000800087308 */ /* 0x001e240000001000 */
[----:B0-----:R-:W-:-:S06]  /*0160*/  VIADD R4, R8, 0xffffffe ;  /* 0x0ffffffe08047836 */ /* 0x001fcc0000000000 */
[----:B------:R0:W3:Y:S02]  /*0170*/  F2I.FTZ.U32.TRUNC.NTZ R5, R4 ;  /* 0x0000000400057305 */ /* 0x0000e4000021f000 */
[----:B0-----:R-:W-:Y:S02]  /*0180*/  IMAD.MOV.U32 R4, RZ, RZ, RZ ;  /* 0x000000ffff047224 */ /* 0x001fe400078e00ff */
[----:B---3--:R-:W-:-:S04]  /*0190*/  IMAD R9, R9, R5, RZ ;  /* 0x0000000509097224 */ /* 0x008fc800078e02ff */
[----:B------:R-:W-:-:S06]  /*01a0*/  IMAD.HI.U32 R8, R5, R9, R4 ;  /* 0x0000000905087227 */ /* 0x000fcc00078e0004 */
[----:B------:R-:W-:-:S05]  /*01b0*/  IMAD.HI.U32 R5, R8, R7, RZ ;  /* 0x0000000708057227 */ /* 0x000fca00078e00ff */
[----:B------:R-:W-:-:S05]  /*01c0*/  IADD3 R2, PT, PT, -R5, RZ, RZ ;  /* 0x000000ff05027210 */ /* 0x000fca0007ffe1ff */
[----:B------:R-:W-:-:S05]  /*01d0*/  IMAD R7, R0, R2, R7 ;  /* 0x0000000200077224 */ /* 0x000fca00078e0207 */
[----:B------:R-:W-:-:S13]  /*01e0*/  ISETP.GE.U32.AND P0, PT, R7, R0, PT ;  /* 0x000000000700720c */ /* 0x000fda0003f06070 */
[----:B------:R-:W-:Y:S02]  /*01f0*/  @P0 IMAD.IADD R7, R7, 0x1, -R0 ;  /* 0x0000000107070824 */ /* 0x000fe400078e0a00 */
[----:B------:R-:W-:-:S03]  /*0200*/  @P0 VIADD R5, R5, 0x1 ;  /* 0x0000000105050836 */ /* 0x000fc60000000000 */
[----:B------:R-:W-:-:S13]  /*0210*/  ISETP.GE.U32.AND P1, PT, R7, R0, PT ;  /* 0x000000000700720c */ /* 0x000fda0003f26070 */
[----:B------:R-:W-:Y:S01]  /*0220*/  @P1 VIADD R5, R5, 0x1 ;  /* 0x0000000105051836 */ /* 0x000fe20000000000 */
[----:B------:R-:W-:-:S04]  /*0230*/  @!P2 LOP3.LUT R5, RZ, R0, RZ, 0x33, !PT ;  /* 0x00000000ff05a212 */ /* 0x000fc800078e33ff */
[----:B------:R-:W-:-:S04]  /*0240*/  IADD3 R2, PT, PT, R6, R5, RZ ;  /* 0x0000000506027210 */ /* 0x000fc80007ffe0ff */
[C---:B------:R-:W-:Y:S02]  /*0250*/  LOP3.LUT R4, R2.reuse, 0x3, RZ, 0xc0, !PT ;  /* 0x0000000302047812 */ /* 0x040fe400078ec0ff */
[----:B------:R-:W-:Y:S02]  /*0260*/  ISETP.GE.U32.AND P0, PT, R2, 0x3, PT ;  /* 0x000000030200780c */ /* 0x000fe40003f06070 */
[----:B------:R-:W-:-:S13]  /*0270*/  ISETP.NE.AND P1, PT, R4, 0x3, PT ;  /* 0x000000030400780c */ /* 0x000fda0003f25270 */
[----:B-12---:R-:W-:Y:S05]  /*0280*/  @!P1 BRA `(.L_x_16) ;  /* 0x0000000000389947 */ /* 0x006fea0003800000 */
[----:B------:R-:W0:Y:S01]  /*0290*/  LDC.64 R8, c[0x0][0x388] ;  /* 0x0000e200ff087b82 */ /* 0x000e220000000a00 */
[----:B------:R-:W-:-:S05]  /*02a0*/  VIADD R2, R2, 0x1 ;  /* 0x0000000102027836 */ /* 0x000fca0000000000 */
[----:B------:R-:W-:-:S05]  /*02b0*/  LOP3.LUT R2, R2, 0x3, RZ, 0xc0, !PT ;  /* 0x0000000302027812 */ /* 0x000fca00078ec0ff */
[----:B------:R-:W-:-:S07]  /*02c0*/  IMAD.MOV R2, RZ, RZ, -R2 ;  /* 0x000000ffff027224 */ /* 0x000fce00078e0a02 */
.L_x_17:
[----:B------:R-:W-:-:S04]  /*02d0*/  IADD3 R6, P1, PT, R3, UR8, RZ ;  /* 0x0000000803067c10 */ /* 0x000fc8000ff3e0ff */
[----:B------:R-:W-:-:S05]  /*02e0*/  LEA.HI.X.SX32 R7, R3, UR9, 0x1, P1 ;  /* 0x0000000903077c11 */ /* 0x000fca00088f0eff */
[----:B------:R-:W2:Y:S01]  /*02f0*/  LDG.E.S8 R6, desc[UR4][R6.64] ;  /* 0x0000000406067981 */ /* 0x000ea2000c1e1300 */
[----:B01----:R-:W-:Y:S01]  /*0300*/  IMAD.WIDE R4, R3, 0x2, R8 ;  /* 0x0000000203047825 */ /* 0x003fe200078e0208 */
[----:B------:R-:W-:-:S03]  /*0310*/  IADD3 R3, PT, PT, R0, R3, RZ ;  /* 0x0000000300037210 */ /* 0x000fc60007ffe0ff */
[----:B------:R-:W-:-:S05]  /*0320*/  VIADD R2, R2, 0x1 ;  /* 0x0000000102027836 */ /* 0x000fca0000000000 */
[----:B------:R-:W-:Y:S01]  /*0330*/  ISETP.NE.AND P1, PT, R2, RZ, PT ;  /* 0x000000ff0200720c */ /* 0x000fe20003f25270 */
[----:B--2---:R-:W0:Y:S02]  /*0340*/  I2F.F16 R11, R6 ;  /* 0x00000006000b7306 */ /* 0x004e240000200c00 */
[----:B0-----:R1:W-:Y:S10]  /*0350*/  STG.E.U16 desc[UR4][R4.64], R11 ;  /* 0x0000000b04007986 */ /* 0x0013f4000c101504 */
[----:B------:R-:W-:Y:S05]  /*0360*/  @P1 BRA `(.L_x_17) ;  /* 0xfffffffc00d81947 */ /* 0x000fea000383ffff */
.L_x_16:
[----:B------:R-:W-:Y:S05]  /*0370*/  BSYNC.RECONVERGENT B0 ;  /* 0x0000000000007941 */ /* 0x000fea0003800200 */
.L_x_15:
[----:B------:R-:W-:Y:S05]  /*0380*/  @!P0 EXIT ;  /* 0x000000000000894d */ /* 0x000fea0003800000 */
[----:B-1----:R-:W0:Y:S01]  /*0390*/  LDC.64 R4, c[0x0][0x388] ;  /* 0x0000e200ff047b82 */ /* 0x002e220000000a00 */
[----:B------:R-:W-:Y:S01]  /*03a0*/  SHF.R.S32.HI R25, RZ, 0x1f, R0 ;  /* 0x0000001fff197819 */ /* 0x000fe20000011400 */
[----:B------:R-:W1:Y:S06]  /*03b0*/  LDCU.64 UR8, c[0x0][0x380] ;  /* 0x00007000ff0877ac */ /* 0x000e6c0008000a00 */
.L_x_18:
[----:B-12---:R-:W-:-:S04]  /*03c0*/  IADD3 R8, P0, PT, R3, UR8, RZ ;  /* 0x0000000803087c10 */ /* 0x006fc8000ff1e0ff */
[----:B------:R-:W-:-:S05]  /*03d0*/  LEA.HI.X.SX32 R9, R3, UR9, 0x1, P0 ;  /* 0x0000000903097c11 */ /* 0x000fca00080f0eff */
[----:B------:R-:W2:Y:S01]  /*03e0*/  LDG.E.S8 R2, desc[UR4][R8.64] ;  /* 0x0000000408027981 */ /* 0x000ea2000c1e1300 */
[----:B------:R-:W-:Y:S01]  /*03f0*/  IADD3 R10, P0, PT, R0, R8, RZ ;  /* 0x00000008000a7210 */ /* 0x000fe20007f1e0ff */
[----:B0-----:R-:W-:-:S04]  /*0400*/  IMAD.WIDE R16, R3, 0x2, R4 ;  /* 0x0000000203107825 */ /* 0x001fc800078e0204 */
[----:B------:R-:W-:Y:S01]  /*0410*/  IMAD.X R11, R25, 0x1, R9, P0 ;  /* 0x00000001190b7824 */ /* 0x000fe200000e0609 */
[----:B--2---:R-:W0:Y:S02]  /*0420*/  I2F.F16 R19, R2 ;  /* 0x0000000200137306 */ /* 0x004e240000200c00 */
[----:B0-----:R0:W-:Y:S04]  /*0430*/  STG.E.U16 desc[UR4][R16.64], R19 ;  /* 0x0000001310007986 */ /* 0x0011e8000c101504 */
[----:B------:R-:W2:Y:S01]  /*0440*/  LDG.E.S8 R18, desc[UR4][R10.64] ;  /* 0x000000040a127981 */ /* 0x000ea2000c1e1300 */
[C---:B------:R-:W-:Y:S01]  /*0450*/  IADD3 R12, P0, PT, R0.reuse, R10, RZ ;  /* 0x0000000a000c7210 */ /* 0x040fe20007f1e0ff */
[----:B------:R-:W-:-:S04]  /*0460*/  IMAD.WIDE R6, R0, 0x2, R16 ;  /* 0x0000000200067825 */ /* 0x000fc800078e0210 */
[----:B------:R-:W-:Y:S01]  /*0470*/  IMAD.X R13, R25, 0x1, R11, P0 ;  /* 0x00000001190d7824 */ /* 0x000fe200000e060b */
[----:B--2---:R-:W1:Y:S02]  /*0480*/  I2F.F16 R21, R18 ;  /* 0x0000001200157306 */ /* 0x004e640000200c00 */
[----:B-1----:R2:W-:Y:S04]  /*0490*/  STG.E.U16 desc[UR4][R6.64], R21 ;  /* 0x0000001506007986 */ /* 0x0025e8000c101504 */
[----:B------:R-:W3:Y:S01]  /*04a0*/  LDG.E.S8 R2, desc[UR4][R12.64] ;  /* 0x000000040c027981 */ /* 0x000ee2000c1e1300 */
[C---:B------:R-:W-:Y:S01]  /*04b0*/  IADD3 R14, P0, PT, R0.reuse, R12, RZ ;  /* 0x0000000c000e7210 */ /* 0x040fe20007f1e0ff */
[----:B------:R-:W-:-:S03]  /*04c0*/  IMAD.WIDE R8, R0, 0x2, R6 ;  /* 0x0000000200087825 */ /* 0x000fc600078e0206 */
[----:B------:R-:W-:Y:S01]  /*04d0*/  IADD3.X R15, PT, PT, R25, R13, RZ, P0, !PT ;  /* 0x0000000d190f7210 */ /* 0x000fe200007fe4ff */
[----:B---3--:R-:W1:Y:S02]  /*04e0*/  I2F.F16 R23, R2 ;  /* 0x0000000200177306 */ /* 0x008e640000200c00 */
[----:B-1----:R2:W-:Y:S04]  /*04f0*/  STG.E.U16 desc[UR4][R8.64], R23 ;  /* 0x0000001708007986 */ /* 0x0025e8000c101504 */
[----:B------:R-:W0:Y:S01]  /*0500*/  LDG.E.S8 R14, desc[UR4][R14.64] ;  /* 0x000000040e0e7981 */ /* 0x000e22000c1e1300 */
[----:B------:R-:W-:-:S04]  /*0510*/  IMAD.WIDE R10, R0, 0x2, R8 ;  /* 0x00000002000a7825 */ /* 0x000fc800078e0208 */
[----:B------:R-:W-:-:S05]  /*0520*/  IMAD R3, R0, 0x4, R3 ;  /* 0x0000000400037824 */ /* 0x000fca00078e0203 */
[----:B------:R-:W-:Y:S01]  /*0530*/  ISETP.GE.AND P0, PT, R3, UR6, PT ;  /* 0x0000000603007c0c */ /* 0x000fe2000bf06270 */
[----:B0-----:R-:W0:Y:S02]  /*0540*/  I2F.F16 R17, R14 ;  /* 0x0000000e00117306 */ /* 0x001e240000200c00 */
[----:B0-----:R2:W-:Y:S10]  /*0550*/  STG.E.U16 desc[UR4][R10.64], R17 ;  /* 0x000000110a007986 */ /* 0x0015f4000c101504 */
[----:B------:R-:W-:Y:S05]  /*0560*/  @!P0 BRA `(.L_x_18) ;  /* 0xfffffffc00948947 */ /* 0x000fea000383ffff */
[----:B------:R-:W-:Y:S05]  /*0570*/  EXIT ;  /* 0x000000000000794d */ /* 0x000fea0003800000 */
.L_x_19:
        /* <DEDUP_REMOVED lines=16> */
.L_x_23:


//--------------------- .nv.shared.reserved.0     --------------------------
	.section	.nv.shared.reserved.0,"aw",@nobits
	.weak		__nv_reservedSMEM_offset_0_alias
	.size		__nv_reservedSMEM_offset_0_alias, 0, 64
	.other		__nv_reservedSMEM_offset_0_alias,@"STO_CUDA_RESERVED_SHARED STV_DEFAULT"
__nv_reservedSMEM_offset_0_alias:
	.zero		0
	.zero		64


//--------------------- .nv.constant0._Z30accumulate_visibilities_kernelPKfPfi --------------------------
	.section	.nv.constant0._Z30accumulate_visibilities_kernelPKfPfi,"a",@progbits
	.sectionflags	@""
	.align	4
.nv.constant0._Z30accumulate_visibilities_kernelPKfPfi:
	.zero		916


//--------------------- .nv.constant0._Z27convert_int_to_float_kernelPKiPfi --------------------------
	.section	.nv.constant0._Z27convert_int_to_float_kernelPKiPfi,"a",@progbits
	.sectionflags	@""
	.align	4
.nv.constant0._Z27convert_int_to_float_kernelPKiPfi:
	.zero		916


//--------------------- .nv.constant0._Z21update_weights_kernelPK6__halfPS_iiii --------------------------
	.section	.nv.constant0._Z21update_weights_kernelPK6__halfPS_iiii,"a",@progbits
	.sectionflags	@""
	.align	4
.nv.constant0._Z21update_weights_kernelPK6__halfPS_iiii:
	.zero		928


//--------------------- .nv.constant0._Z27convert_int8_to_half_kernelPKaP6__halfi --------------------------
	.section	.nv.constant0._Z27convert_int8_to_half_kernelPKaP6__halfi,"a",@progbits
	.sectionflags	@""
	.align	4
.nv.constant0._Z27convert_int8_to_half_kernelPKaP6__halfi:
	.zero		916


//--------------------- SYMBOLS --------------------------

	.type		.nv.reservedSmem.offset0,@object
	.size		.nv.reservedSmem.offset0,0x4
